	.target	sm_90a

	.elftype	@"ET_EXEC"


//--------------------- .note.nv.tkinfo           --------------------------
	.section	.note.nv.tkinfo,"",@"SHT_NOTE"
	.sectionflags	@"SHF_NOTE_NV_TKINFO"
	.tkinfo
        /*0018*/ 	.word	0x00000002
        /*0030*/ 	.string	""
        /*0030*/ 	.string	"ptxas"
        /*0030*/ 	.string	"Cuda compilation tools, release 13.0, V13.0.88"
        /*0030*/ 	.string	"Build cuda_13.0.r13.0/compiler.36424714_0"
        /*0030*/ 	.string	"-arch sm_90a -m 64 "



//--------------------- .note.nv.cuinfo           --------------------------
	.section	.note.nv.cuinfo,"",@"SHT_NOTE"
	.sectionflags	@"SHF_NOTE_NV_CUINFO"
        /*0018*/ 	.short	0x0002
        /*001a*/ 	.short	0x005a
        /*001c*/ 	.short	0x0082
	.zero		2


//--------------------- .nv.info                  --------------------------
	.section	.nv.info,"",@"SHT_CUDA_INFO"
	.align	4


	//----- nvinfo : EIATTR_REGCOUNT
	.align		4
        /*0000*/ 	.byte	0x04, 0x2f
        /*0002*/ 	.short	(.L_15 - .L_14)
	.align		4
.L_14:
        /*0004*/ 	.word	index@(_ZN7cutlass13device_kernelINS_4gemm6kernel13GemmUniversalIN4cute5tupleIJiiiiEEENS1_10collective13CollectiveMmaINS1_34MainloopSm90TmaGmmaWarpSpecializedILi22ENS5_IJNS4_1CILi1EEESB_SB_EEENS1_32KernelTmaWarpSpecializedPingpongEEENS5_IJNSA_ILi64EEENSA_ILi256EEENSA_ILi32EEEEEEaNS5_IJlSB_lEEEaSJ_NS4_8TiledMMAINS4_8MMA_AtomIJNS4_4SM904GMMA27MMA_64x256x32_S32S8S8_SS_TNEEEENS4_6LayoutISC_NS5_IJNSA_ILi0EEESR_SR_EEEEENS5_IJNS4_10UnderscoreESU_SU_EEEEENS4_13SM90_TMA_LOADENS4_14ComposedLayoutINS4_7SwizzleILi1ELi4ELi3EEENS4_18smem_ptr_flag_bitsILi8EEENSQ_INS5_IJNSA_ILi8EEESH_EEENS5_IJSH_SB_EEEEEEEvNS4_8identityESX_S17_vS18_EENS_8epilogue10collective6detail29Sm90TmaWarpSpecializedAdapterINS1B_15DefaultEpilogueIaSJ_SJ_NS1A_6thread17LinearCombinationIaLi1EiiLNS1F_9ScaleType4KindE0ELNS_15FloatRoundStyleE2EaEENS1_15EpilogueDefaultEEEEEvvEEEEvNT_6ParamsE)
        /*0008*/ 	.word	0x000000a8


	//----- nvinfo : EIATTR_FRAME_SIZE
	.align		4
.L_15:
        /*000c*/ 	.byte	0x04, 0x11
        /*000e*/ 	.short	(.L_17 - .L_16)
	.align		4
.L_16:
        /*0010*/ 	.word	index@(_ZN7cutlass13device_kernelINS_4gemm6kernel13GemmUniversalIN4cute5tupleIJiiiiEEENS1_10collective13CollectiveMmaINS1_34MainloopSm90TmaGmmaWarpSpecializedILi22ENS5_IJNS4_1CILi1EEESB_SB_EEENS1_32KernelTmaWarpSpecializedPingpongEEENS5_IJNSA_ILi64EEENSA_ILi256EEENSA_ILi32EEEEEEaNS5_IJlSB_lEEEaSJ_NS4_8TiledMMAINS4_8MMA_AtomIJNS4_4SM904GMMA27MMA_64x256x32_S32S8S8_SS_TNEEEENS4_6LayoutISC_NS5_IJNSA_ILi0EEESR_SR_EEEEENS5_IJNS4_10UnderscoreESU_SU_EEEEENS4_13SM90_TMA_LOADENS4_14ComposedLayoutINS4_7SwizzleILi1ELi4ELi3EEENS4_18smem_ptr_flag_bitsILi8EEENSQ_INS5_IJNSA_ILi8EEESH_EEENS5_IJSH_SB_EEEEEEEvNS4_8identityESX_S17_vS18_EENS_8epilogue10collective6detail29Sm90TmaWarpSpecializedAdapterINS1B_15DefaultEpilogueIaSJ_SJ_NS1A_6thread17LinearCombinationIaLi1EiiLNS1F_9ScaleType4KindE0ELNS_15FloatRoundStyleE2EaEENS1_15EpilogueDefaultEEEEEvvEEEEvNT_6ParamsE)
        /*0014*/ 	.word	0x00000008


	//----- nvinfo : EIATTR_MIN_STACK_SIZE
	.align		4
.L_17:
        /*0018*/ 	.byte	0x04, 0x12
        /*001a*/ 	.short	(.L_19 - .L_18)
	.align		4
.L_18:
        /*001c*/ 	.word	index@(_ZN7cutlass13device_kernelINS_4gemm6kernel13GemmUniversalIN4cute5tupleIJiiiiEEENS1_10collective13CollectiveMmaINS1_34MainloopSm90TmaGmmaWarpSpecializedILi22ENS5_IJNS4_1CILi1EEESB_SB_EEENS1_32KernelTmaWarpSpecializedPingpongEEENS5_IJNSA_ILi64EEENSA_ILi256EEENSA_ILi32EEEEEEaNS5_IJlSB_lEEEaSJ_NS4_8TiledMMAINS4_8MMA_AtomIJNS4_4SM904GMMA27MMA_64x256x32_S32S8S8_SS_TNEEEENS4_6LayoutISC_NS5_IJNSA_ILi0EEESR_SR_EEEEENS5_IJNS4_10UnderscoreESU_SU_EEEEENS4_13SM90_TMA_LOADENS4_14ComposedLayoutINS4_7SwizzleILi1ELi4ELi3EEENS4_18smem_ptr_flag_bitsILi8EEENSQ_INS5_IJNSA_ILi8EEESH_EEENS5_IJSH_SB_EEEEEEEvNS4_8identityESX_S17_vS18_EENS_8epilogue10collective6detail29Sm90TmaWarpSpecializedAdapterINS1B_15DefaultEpilogueIaSJ_SJ_NS1A_6thread17LinearCombinationIaLi1EiiLNS1F_9ScaleType4KindE0ELNS_15FloatRoundStyleE2EaEENS1_15EpilogueDefaultEEEEEvvEEEEvNT_6ParamsE)
        /*0020*/ 	.word	0x00000008
.L_19:


//--------------------- .nv.compat                --------------------------
	.section	.nv.compat,"",@"SHT_CUDA_COMPAT_INFO"
	.align	4
        /*0000*/ 	.byte	0x02, 0x09, 0x01, 0x00, 0x02, 0x02, 0x04, 0x00, 0x02, 0x05, 0x05, 0x00, 0x03, 0x07, 0x01, 0x01
        /*0010*/ 	.byte	0x02, 0x03, 0x01, 0x00, 0x02, 0x06, 0x01, 0x00, 0x04, 0x0b, 0x08, 0x00, 0x00, 0x00, 0x00, 0x00
        /*0020*/ 	.byte	0x00, 0x00, 0x00, 0x00


//--------------------- .nv.info._ZN7cutlass13device_kernelINS_4gemm6kernel13GemmUniversalIN4cute5tupleIJiiiiEEENS1_10collective13CollectiveMmaINS1_34MainloopSm90TmaGmmaWarpSpecializedILi22ENS5_IJNS4_1CILi1EEESB_SB_EEENS1_32KernelTmaWarpSpecializedPingpongEEENS5_IJNSA_ILi64EEENSA_ILi256EEENSA_ILi32EEEEEEaNS5_IJlSB_lEEEaSJ_NS4_8TiledMMAINS4_8MMA_AtomIJNS4_4SM904GMMA27MMA_64x256x32_S32S8S8_SS_TNEEEENS4_6LayoutISC_NS5_IJNSA_ILi0EEESR_SR_EEEEENS5_IJNS4_10UnderscoreESU_SU_EEEEENS4_13SM90_TMA_LOADENS4_14ComposedLayoutINS4_7SwizzleILi1ELi4ELi3EEENS4_18smem_ptr_flag_bitsILi8EEENSQ_INS5_IJNSA_ILi8EEESH_EEENS5_IJSH_SB_EEEEEEEvNS4_8identityESX_S17_vS18_EENS_8epilogue10collective6detail29Sm90TmaWarpSpecializedAdapterINS1B_15DefaultEpilogueIaSJ_SJ_NS1A_6thread17LinearCombinationIaLi1EiiLNS1F_9ScaleType4KindE0ELNS_15FloatRoundStyleE2EaEENS1_15EpilogueDefaultEEEEEvvEEEEvNT_6ParamsE --------------------------
	.section	.nv.info._ZN7cutlass13device_kernelINS_4gemm6kernel13GemmUniversalIN4cute5tupleIJiiiiEEENS1_10collective13CollectiveMmaINS1_34MainloopSm90TmaGmmaWarpSpecializedILi22ENS5_IJNS4_1CILi1EEESB_SB_EEENS1_32KernelTmaWarpSpecializedPingpongEEENS5_IJNSA_ILi64EEENSA_ILi256EEENSA_ILi32EEEEEEaNS5_IJlSB_lEEEaSJ_NS4_8TiledMMAINS4_8MMA_AtomIJNS4_4SM904GMMA27MMA_64x256x32_S32S8S8_SS_TNEEEENS4_6LayoutISC_NS5_IJNSA_ILi0EEESR_SR_EEEEENS5_IJNS4_10UnderscoreESU_SU_EEEEENS4_13SM90_TMA_LOADENS4_14ComposedLayoutINS4_7SwizzleILi1ELi4ELi3EEENS4_18smem_ptr_flag_bitsILi8EEENSQ_INS5_IJNSA_ILi8EEESH_EEENS5_IJSH_SB_EEEEEEEvNS4_8identityESX_S17_vS18_EENS_8epilogue10collective6detail29Sm90TmaWarpSpecializedAdapterINS1B_15DefaultEpilogueIaSJ_SJ_NS1A_6thread17LinearCombinationIaLi1EiiLNS1F_9ScaleType4KindE0ELNS_15FloatRoundStyleE2EaEENS1_15EpilogueDefaultEEEEEvvEEEEvNT_6ParamsE,"",@"SHT_CUDA_INFO"
	.sectionflags	@""
	.align	4


	//----- nvinfo : EIATTR_CUDA_API_VERSION
	.align		4
        /*0000*/ 	.byte	0x04, 0x37
        /*0002*/ 	.short	(.L_21 - .L_20)
.L_20:
        /*0004*/ 	.word	0x00000082


	//----- nvinfo : EIATTR_KPARAM_INFO
	.align		4
.L_21:
        /*0008*/ 	.byte	0x04, 0x17
        /*000a*/ 	.short	(.L_23 - .L_22)
.L_22:
        /*000c*/ 	.word	0x00000000
        /*0010*/ 	.short	0x0000
        /*0012*/ 	.short	0x0070
        /*0014*/ 	.byte	0x00, 0xf0, 0x01, 0x10


	//----- nvinfo : EIATTR_SPARSE_MMA_MASK
	.align		4
.L_23:
        /*0018*/ 	.byte	0x03, 0x50
        /*001a*/ 	.short	0x0000


	//----- nvinfo : EIATTR_MAXREG_COUNT
	.align		4
        /*001c*/ 	.byte	0x03, 0x1b
        /*001e*/ 	.short	0x00a8


	//----- nvinfo : EIATTR_NUM_BARRIERS
	.align		4
        /*0020*/ 	.byte	0x02, 0x4c
        /*0022*/ 	.byte	0x01
	.zero		1


	//----- nvinfo : EIATTR_EXTERNS
	.align		4
        /*0024*/ 	.byte	0x04, 0x0f
        /*0026*/ 	.short	(.L_25 - .L_24)


	//   ....[0]....
	.align		4
.L_24:
        /*0028*/ 	.word	index@(__assertfail)


	//----- nvinfo : EIATTR_ANNOTATIONS
	.align		4
.L_25:
        /*002c*/ 	.byte	0x04, 0x55
        /*002e*/ 	.short	(.L_27 - .L_26)


	//   ....[0]....
.L_26:
        /*0030*/ 	.word	0x00000001
        /*0034*/ 	.byte	0x40, 0x0d, 0x00, 0x00, 0x01, 0x00, 0x00, 0x00, 0x80, 0x82, 0x00, 0x00, 0x01, 0x00, 0x00, 0x00
        /*0044*/ 	.byte	0x90, 0x8e, 0x00, 0x00


	//----- nvinfo : EIATTR_MERCURY_ISA_VERSION
	.align		4
.L_27:
        /*0048*/ 	.byte	0x03, 0x5f
        /*004a*/ 	.short	0x0101


	//----- nvinfo : EIATTR_INT_WARP_WIDE_INSTR_OFFSETS
	.align		4
        /*004c*/ 	.byte	0x04, 0x31
        /*004e*/ 	.short	(.L_29 - .L_28)


	//   ....[0]....
.L_28:
        /*0050*/ 	.word	0x00000650


	//   ....[1]....
        /*0054*/ 	.word	0x00000670


	//   ....[2]....
        /*0058*/ 	.word	0x000006f0


	//   ....[3]....
        /*005c*/ 	.word	0x00000700


	//   ....[4]....
        /*0060*/ 	.word	0x00000710


	//   ....[5]....
        /*0064*/ 	.word	0x00000730


	//   ....[6]....
        /*0068*/ 	.word	0x000007c0


	//   ....[7]....
        /*006c*/ 	.word	0x000007e0


	//----- nvinfo : EIATTR_COOP_GROUP_MASK_REGIDS
	.align		4
.L_29:
        /*0070*/ 	.byte	0x04, 0x29
        /*0072*/ 	.short	(.L_31 - .L_30)


	//   ....[0]....
.L_30:
        /*0074*/ 	.word	0xffffffff


	//   ....[1]....
        /*0078*/ 	.word	0xffffffff


	//   ....[2]....
        /*007c*/ 	.word	0xffffffff


	//   ....[3]....
        /*0080*/ 	.word	0xffffffff


	//   ....[4]....
        /*0084*/ 	.word	0xffffffff


	//   ....[5]....
        /*0088*/ 	.word	0xffffffff


	//----- nvinfo : EIATTR_COOP_GROUP_INSTR_OFFSETS
	.align		4
.L_31:
        /*008c*/ 	.byte	0x04, 0x28
        /*008e*/ 	.short	(.L_33 - .L_32)


	//   ....[0]....
.L_32:
        /*0090*/ 	.word	0x00000070


	//   ....[1]....
        /*0094*/ 	.word	0x00000080


	//   ....[2]....
        /*0098*/ 	.word	0x00000140


	//   ....[3]....
        /*009c*/ 	.word	0x00000540


	//   ....[4]....
        /*00a0*/ 	.word	0x00000580


	//   ....[5]....
        /*00a4*/ 	.word	0x000005d0


	//----- nvinfo : EIATTR_REG_RECONFIG
	.align		4
.L_33:
        /*00a8*/ 	.byte	0x01, 0x54
	.zero		2


	//----- nvinfo : EIATTR_SYSCALL_OFFSETS
	.align		4
        /*00ac*/ 	.byte	0x04, 0x46
        /*00ae*/ 	.short	(.L_35 - .L_34)


	//   ....[0]....
.L_34:
        /*00b0*/ 	.word	0x000017e0


	//----- nvinfo : EIATTR_MBARRIER_INSTR_OFFSETS
	.align		4
.L_35:
        /*00b4*/ 	.byte	0x04, 0x39
        /*00b6*/ 	.short	(.L_37 - .L_36)


	//   ....[0]....
.L_36:
        /*00b8*/ 	.word	0x00000260
        /*00bc*/ 	.word	0x000000ff
        /*00c0*/ 	.word	0x00000000
        /*00c4*/ 	.short	0x0100
        /*00c6*/ 	.byte	0x08
	.zero		1


	//   ....[1]....
        /*00c8*/ 	.word	0x00000270
        /*00cc*/ 	.word	0x000000ff
        /*00d0*/ 	.word	0x000000b0
        /*00d4*/ 	.short	0x0100
        /*00d6*/ 	.byte	0x08
	.zero		1


	//   ....[2]....
        /*00d8*/ 	.word	0x00000280
        /*00dc*/ 	.word	0x000000ff
        /*00e0*/ 	.word	0x00000008
        /*00e4*/ 	.short	0x0100
        /*00e6*/ 	.byte	0x08
	.zero		1


	//   ....[3]....
        /*00e8*/ 	.word	0x00000290
        /*00ec*/ 	.word	0x000000ff
        /*00f0*/ 	.word	0x000000b8
        /*00f4*/ 	.short	0x0100
        /*00f6*/ 	.byte	0x08
	.zero		1


	//   ....[4]....
        /*00f8*/ 	.word	0x000002a0
        /*00fc*/ 	.word	0x000000ff
        /*0100*/ 	.word	0x00000010
        /*0104*/ 	.short	0x0100
        /*0106*/ 	.byte	0x08
	.zero		1


	//   ....[5]....
        /*0108*/ 	.word	0x000002b0
        /*010c*/ 	.word	0x000000ff
        /*0110*/ 	.word	0x000000c0
        /*0114*/ 	.short	0x0100
        /*0116*/ 	.byte	0x08
	.zero		1


	//   ....[6]....
        /*0118*/ 	.word	0x000002c0
        /*011c*/ 	.word	0x000000ff
        /*0120*/ 	.word	0x00000018
        /*0124*/ 	.short	0x0100
        /*0126*/ 	.byte	0x08
	.zero		1


	//   ....[7]....
        /*0128*/ 	.word	0x000002d0
        /*012c*/ 	.word	0x000000ff
        /*0130*/ 	.word	0x000000c8
        /*0134*/ 	.short	0x0100
        /*0136*/ 	.byte	0x08
	.zero		1


	//   ....[8]....
        /*0138*/ 	.word	0x000002e0
        /*013c*/ 	.word	0x000000ff
        /*0140*/ 	.word	0x00000020
        /*0144*/ 	.short	0x0100
        /*0146*/ 	.byte	0x08
	.zero		1


	//   ....[9]....
        /*0148*/ 	.word	0x000002f0
        /*014c*/ 	.word	0x000000ff
        /*0150*/ 	.word	0x000000d0
        /*0154*/ 	.short	0x0100
        /*0156*/ 	.byte	0x08
	.zero		1


	//   ....[10]....
        /*0158*/ 	.word	0x00000300
        /*015c*/ 	.word	0x000000ff
        /*0160*/ 	.word	0x00000028
        /*0164*/ 	.short	0x0100
        /*0166*/ 	.byte	0x08
	.zero		1


	//   ....[11]....
        /*0168*/ 	.word	0x00000310
        /*016c*/ 	.word	0x000000ff
        /*0170*/ 	.word	0x000000d8
        /*0174*/ 	.short	0x0100
        /*0176*/ 	.byte	0x08
	.zero		1


	//   ....[12]....
        /*0178*/ 	.word	0x00000320
        /*017c*/ 	.word	0x000000ff
        /*0180*/ 	.word	0x00000030
        /*0184*/ 	.short	0x0100
        /*0186*/ 	.byte	0x08
	.zero		1


	//   ....[13]....
        /*0188*/ 	.word	0x00000330
        /*018c*/ 	.word	0x000000ff
        /*0190*/ 	.word	0x000000e0
        /*0194*/ 	.short	0x0100
        /*0196*/ 	.byte	0x08
	.zero		1


	//   ....[14]....
        /*0198*/ 	.word	0x00000340
        /*019c*/ 	.word	0x000000ff
        /*01a0*/ 	.word	0x00000038
        /*01a4*/ 	.short	0x0100
        /*01a6*/ 	.byte	0x08
	.zero		1


	//   ....[15]....
        /*01a8*/ 	.word	0x00000350
        /*01ac*/ 	.word	0x000000ff
        /*01b0*/ 	.word	0x000000e8
        /*01b4*/ 	.short	0x0100
        /*01b6*/ 	.byte	0x08
	.zero		1


	//   ....[16]....
        /*01b8*/ 	.word	0x00000360
        /*01bc*/ 	.word	0x000000ff
        /*01c0*/ 	.word	0x00000040
        /*01c4*/ 	.short	0x0100
        /*01c6*/ 	.byte	0x08
	.zero		1


	//   ....[17]....
        /*01c8*/ 	.word	0x00000370
        /*01cc*/ 	.word	0x000000ff
        /*01d0*/ 	.word	0x000000f0
        /*01d4*/ 	.short	0x0100
        /*01d6*/ 	.byte	0x08
	.zero		1


	//   ....[18]....
        /*01d8*/ 	.word	0x00000380
        /*01dc*/ 	.word	0x000000ff
        /*01e0*/ 	.word	0x00000048
        /*01e4*/ 	.short	0x0100
        /*01e6*/ 	.byte	0x08
	.zero		1


	//   ....[19]....
        /*01e8*/ 	.word	0x00000390
        /*01ec*/ 	.word	0x000000ff
        /*01f0*/ 	.word	0x000000f8
        /*01f4*/ 	.short	0x0100
        /*01f6*/ 	.byte	0x08
	.zero		1


	//   ....[20]....
        /*01f8*/ 	.word	0x000003a0
        /*01fc*/ 	.word	0x000000ff
        /*0200*/ 	.word	0x00000050
        /*0204*/ 	.short	0x0100
        /*0206*/ 	.byte	0x08
	.zero		1


	//   ....[21]....
        /*0208*/ 	.word	0x000003b0
        /*020c*/ 	.word	0x000000ff
        /*0210*/ 	.word	0x00000100
        /*0214*/ 	.short	0x0100
        /*0216*/ 	.byte	0x08
	.zero		1


	//   ....[22]....
        /*0218*/ 	.word	0x000003c0
        /*021c*/ 	.word	0x000000ff
        /*0220*/ 	.word	0x00000058
        /*0224*/ 	.short	0x0100
        /*0226*/ 	.byte	0x08
	.zero		1


	//   ....[23]....
        /*0228*/ 	.word	0x000003d0
        /*022c*/ 	.word	0x000000ff
        /*0230*/ 	.word	0x00000108
        /*0234*/ 	.short	0x0100
        /*0236*/ 	.byte	0x08
	.zero		1


	//   ....[24]....
        /*0238*/ 	.word	0x000003e0
        /*023c*/ 	.word	0x000000ff
        /*0240*/ 	.word	0x00000060
        /*0244*/ 	.short	0x0100
        /*0246*/ 	.byte	0x08
	.zero		1


	//   ....[25]....
        /*0248*/ 	.word	0x000003f0
        /*024c*/ 	.word	0x000000ff
        /*0250*/ 	.word	0x00000110
        /*0254*/ 	.short	0x0100
        /*0256*/ 	.byte	0x08
	.zero		1


	//   ....[26]....
        /*0258*/ 	.word	0x00000400
        /*025c*/ 	.word	0x000000ff
        /*0260*/ 	.word	0x00000068
        /*0264*/ 	.short	0x0100
        /*0266*/ 	.byte	0x08
	.zero		1


	//   ....[27]....
        /*0268*/ 	.word	0x00000410
        /*026c*/ 	.word	0x000000ff
        /*0270*/ 	.word	0x00000118
        /*0274*/ 	.short	0x0100
        /*0276*/ 	.byte	0x08
	.zero		1


	//   ....[28]....
        /*0278*/ 	.word	0x00000420
        /*027c*/ 	.word	0x000000ff
        /*0280*/ 	.word	0x00000070
        /*0284*/ 	.short	0x0100
        /*0286*/ 	.byte	0x08
	.zero		1


	//   ....[29]....
        /*0288*/ 	.word	0x00000430
        /*028c*/ 	.word	0x000000ff
        /*0290*/ 	.word	0x00000120
        /*0294*/ 	.short	0x0100
        /*0296*/ 	.byte	0x08
	.zero		1


	//   ....[30]....
        /*0298*/ 	.word	0x00000440
        /*029c*/ 	.word	0x000000ff
        /*02a0*/ 	.word	0x00000078
        /*02a4*/ 	.short	0x0100
        /*02a6*/ 	.byte	0x08
	.zero		1


	//   ....[31]....
        /*02a8*/ 	.word	0x00000450
        /*02ac*/ 	.word	0x000000ff
        /*02b0*/ 	.word	0x00000128
        /*02b4*/ 	.short	0x0100
        /*02b6*/ 	.byte	0x08
	.zero		1


	//   ....[32]....
        /*02b8*/ 	.word	0x00000460
        /*02bc*/ 	.word	0x000000ff
        /*02c0*/ 	.word	0x00000080
        /*02c4*/ 	.short	0x0100
        /*02c6*/ 	.byte	0x08
	.zero		1


	//   ....[33]....
        /*02c8*/ 	.word	0x00000470
        /*02cc*/ 	.word	0x000000ff
        /*02d0*/ 	.word	0x00000130
        /*02d4*/ 	.short	0x0100
        /*02d6*/ 	.byte	0x08
	.zero		1


	//   ....[34]....
        /*02d8*/ 	.word	0x00000480
        /*02dc*/ 	.word	0x000000ff
        /*02e0*/ 	.word	0x00000088
        /*02e4*/ 	.short	0x0100
        /*02e6*/ 	.byte	0x08
	.zero		1


	//   ....[35]....
        /*02e8*/ 	.word	0x00000490
        /*02ec*/ 	.word	0x000000ff
        /*02f0*/ 	.word	0x00000138
        /*02f4*/ 	.short	0x0100
        /*02f6*/ 	.byte	0x08
	.zero		1


	//   ....[36]....
        /*02f8*/ 	.word	0x000004a0
        /*02fc*/ 	.word	0x000000ff
        /*0300*/ 	.word	0x00000090
        /*0304*/ 	.short	0x0100
        /*0306*/ 	.byte	0x08
	.zero		1


	//   ....[37]....
        /*0308*/ 	.word	0x000004b0
        /*030c*/ 	.word	0x000000ff
        /*0310*/ 	.word	0x00000140
        /*0314*/ 	.short	0x0100
        /*0316*/ 	.byte	0x08
	.zero		1


	//   ....[38]....
        /*0318*/ 	.word	0x000004c0
        /*031c*/ 	.word	0x000000ff
        /*0320*/ 	.word	0x00000098
        /*0324*/ 	.short	0x0100
        /*0326*/ 	.byte	0x08
	.zero		1


	//   ....[39]....
        /*0328*/ 	.word	0x000004d0
        /*032c*/ 	.word	0x000000ff
        /*0330*/ 	.word	0x00000148
        /*0334*/ 	.short	0x0100
        /*0336*/ 	.byte	0x08
	.zero		1


	//   ....[40]....
        /*0338*/ 	.word	0x000004e0
        /*033c*/ 	.word	0x000000ff
        /*0340*/ 	.word	0x000000a0
        /*0344*/ 	.short	0x0100
        /*0346*/ 	.byte	0x08
	.zero		1


	//   ....[41]....
        /*0348*/ 	.word	0x000004f0
        /*034c*/ 	.word	0x000000ff
        /*0350*/ 	.word	0x00000150
        /*0354*/ 	.short	0x0100
        /*0356*/ 	.byte	0x08
	.zero		1


	//   ....[42]....
        /*0358*/ 	.word	0x00000500
        /*035c*/ 	.word	0x000000ff
        /*0360*/ 	.word	0x000000a8
        /*0364*/ 	.short	0x0100
        /*0366*/ 	.byte	0x08
	.zero		1


	//   ....[43]....
        /*0368*/ 	.word	0x00000510
        /*036c*/ 	.word	0x000000ff
        /*0370*/ 	.word	0x00000158
        /*0374*/ 	.short	0x0100
        /*0376*/ 	.byte	0x08
	.zero		1


	//   ....[44]....
        /*0378*/ 	.word	0x00000820
        /*037c*/ 	.word	0x000000ff
        /*0380*/ 	.word	0x00000190
        /*0384*/ 	.short	0x0100
        /*0386*/ 	.byte	0x08
	.zero		1


	//   ....[45]....
        /*0388*/ 	.word	0x00000890
        /*038c*/ 	.word	0x000000ff
        /*0390*/ 	.word	0x00000198
        /*0394*/ 	.short	0x0100
        /*0396*/ 	.byte	0x08
	.zero		1


	//   ....[46]....
        /*0398*/ 	.word	0x000008b0
        /*039c*/ 	.word	0x000000ff
        /*03a0*/ 	.word	0x00000170
        /*03a4*/ 	.short	0x0100
        /*03a6*/ 	.byte	0x09
	.zero		1


	//   ....[47]....
        /*03a8*/ 	.word	0x000008c0
        /*03ac*/ 	.word	0x000000ff
        /*03b0*/ 	.word	0x00000178
        /*03b4*/ 	.short	0x0100
        /*03b6*/ 	.byte	0x09
	.zero		1


	//   ....[48]....
        /*03b8*/ 	.word	0x000008d0
        /*03bc*/ 	.word	0x000000ff
        /*03c0*/ 	.word	0x00000180
        /*03c4*/ 	.short	0x0100
        /*03c6*/ 	.byte	0x09
	.zero		1


	//   ....[49]....
        /*03c8*/ 	.word	0x000008e0
        /*03cc*/ 	.word	0x000000ff
        /*03d0*/ 	.word	0x00000188
        /*03d4*/ 	.short	0x0100
        /*03d6*/ 	.byte	0x09
	.zero		1


	//   ....[50]....
        /*03d8*/ 	.word	0x000016c0
        /*03dc*/ 	.word	0x0000009f
        /*03e0*/ 	.word	0x00000000
        /*03e4*/ 	.short	0x010a
        /*03e6*/ 	.byte	0x2a
	.zero		1


	//   ....[51]....
        /*03e8*/ 	.word	0x00001870
        /*03ec*/ 	.word	0x00000003
        /*03f0*/ 	.word	0x00000000
        /*03f4*/ 	.short	0x010a
        /*03f6*/ 	.byte	0x3f
	.zero		1


	//   ....[52]....
        /*03f8*/ 	.word	0x000018d0
        /*03fc*/ 	.word	0x00000003
        /*0400*/ 	.word	0x00000000
        /*0404*/ 	.short	0x010a
        /*0406*/ 	.byte	0x3f
	.zero		1


	//   ....[53]....
        /*0408*/ 	.word	0x00001ac0
        /*040c*/ 	.word	0x000000ff
        /*0410*/ 	.word	0x00000000
        /*0414*/ 	.short	0x010a
        /*0416*/ 	.byte	0x04
	.zero		1


	//   ....[54]....
        /*0418*/ 	.word	0x00001b00
        /*041c*/ 	.word	0x000000ff
        /*0420*/ 	.word	0x00000000
        /*0424*/ 	.short	0x010a
        /*0426*/ 	.byte	0x04
	.zero		1


	//   ....[55]....
        /*0428*/ 	.word	0x00001bf0
        /*042c*/ 	.word	0x000000ff
        /*0430*/ 	.word	0x00000000
        /*0434*/ 	.short	0x0101
        /*0436*/ 	.byte	0x04
	.zero		1


	//   ....[56]....
        /*0438*/ 	.word	0x00001ce0
        /*043c*/ 	.word	0x0000009e
        /*0440*/ 	.word	0x00000000
        /*0444*/ 	.short	0x0101
        /*0446*/ 	.byte	0x2d
	.zero		1


	//   ....[57]....
        /*0448*/ 	.word	0x00001db0
        /*044c*/ 	.word	0x000000ff
        /*0450*/ 	.word	0x00000000
        /*0454*/ 	.short	0x0101
        /*0456*/ 	.byte	0x06
	.zero		1


	//   ....[58]....
        /*0458*/ 	.word	0x00001e60
        /*045c*/ 	.word	0x0000009f
        /*0460*/ 	.word	0x00000010
        /*0464*/ 	.short	0x010a
        /*0466*/ 	.byte	0x2a
	.zero		1


	//   ....[59]....
        /*0468*/ 	.word	0x000082a0
        /*046c*/ 	.word	0x000000a0
        /*0470*/ 	.word	0x00000000
        /*0474*/ 	.short	0x0101
        /*0476*/ 	.byte	0x2d
	.zero		1


	//   ....[60]....
        /*0478*/ 	.word	0x00008c00
        /*047c*/ 	.word	0x0000000a
        /*0480*/ 	.word	0x000000b0
        /*0484*/ 	.short	0x010a
        /*0486*/ 	.byte	0x3f
	.zero		1


	//   ....[61]....
        /*0488*/ 	.word	0x00008fa0
        /*048c*/ 	.word	0x00000005
        /*0490*/ 	.word	0x00000198
        /*0494*/ 	.short	0x0101
        /*0496*/ 	.byte	0x3f
	.zero		1


	//   ....[62]....
        /*0498*/ 	.word	0x00009720
        /*049c*/ 	.word	0x00000009
        /*04a0*/ 	.word	0x00000000
        /*04a4*/ 	.short	0x010a
        /*04a6*/ 	.byte	0x3f
	.zero		1


	//   ....[63]....
        /*04a8*/ 	.word	0x000097a0
        /*04ac*/ 	.word	0x00000008
        /*04b0*/ 	.word	0x00000000
        /*04b4*/ 	.short	0x010a
        /*04b6*/ 	.byte	0x3f
	.zero		1


	//   ....[64]....
        /*04b8*/ 	.word	0x00009830
        /*04bc*/ 	.word	0x00000009
        /*04c0*/ 	.word	0x00000000
        /*04c4*/ 	.short	0x010a
        /*04c6*/ 	.byte	0x3f
	.zero		1


	//   ....[65]....
        /*04c8*/ 	.word	0x000098c0
        /*04cc*/ 	.word	0x00000008
        /*04d0*/ 	.word	0x00000000
        /*04d4*/ 	.short	0x010a
        /*04d6*/ 	.byte	0x3f
	.zero		1


	//   ....[66]....
        /*04d8*/ 	.word	0x00009950
        /*04dc*/ 	.word	0x00000009
        /*04e0*/ 	.word	0x00000000
        /*04e4*/ 	.short	0x010a
        /*04e6*/ 	.byte	0x3f
	.zero		1


	//   ....[67]....
        /*04e8*/ 	.word	0x000099e0
        /*04ec*/ 	.word	0x00000008
        /*04f0*/ 	.word	0x00000000
        /*04f4*/ 	.short	0x010a
        /*04f6*/ 	.byte	0x3f
	.zero		1


	//   ....[68]....
        /*04f8*/ 	.word	0x00009a70
        /*04fc*/ 	.word	0x00000009
        /*0500*/ 	.word	0x00000000
        /*0504*/ 	.short	0x010a
        /*0506*/ 	.byte	0x3f
	.zero		1


	//   ....[69]....
        /*0508*/ 	.word	0x00009b00
        /*050c*/ 	.word	0x00000008
        /*0510*/ 	.word	0x00000000
        /*0514*/ 	.short	0x010a
        /*0516*/ 	.byte	0x3f
	.zero		1


	//   ....[70]....
        /*0518*/ 	.word	0x00009b90
        /*051c*/ 	.word	0x00000009
        /*0520*/ 	.word	0x00000000
        /*0524*/ 	.short	0x010a
        /*0526*/ 	.byte	0x3f
	.zero		1


	//   ....[71]....
        /*0528*/ 	.word	0x00009c20
        /*052c*/ 	.word	0x00000008
        /*0530*/ 	.word	0x00000000
        /*0534*/ 	.short	0x010a
        /*0536*/ 	.byte	0x3f
	.zero		1


	//   ....[72]....
        /*0538*/ 	.word	0x00009cb0
        /*053c*/ 	.word	0x00000009
        /*0540*/ 	.word	0x00000000
        /*0544*/ 	.short	0x010a
        /*0546*/ 	.byte	0x3f
	.zero		1


	//   ....[73]....
        /*0548*/ 	.word	0x00009d40
        /*054c*/ 	.word	0x00000008
        /*0550*/ 	.word	0x00000000
        /*0554*/ 	.short	0x010a
        /*0556*/ 	.byte	0x3f
	.zero		1


	//   ....[74]....
        /*0558*/ 	.word	0x00009dd0
        /*055c*/ 	.word	0x00000009
        /*0560*/ 	.word	0x00000000
        /*0564*/ 	.short	0x010a
        /*0566*/ 	.byte	0x3f
	.zero		1


	//   ....[75]....
        /*0568*/ 	.word	0x00009e60
        /*056c*/ 	.word	0x00000008
        /*0570*/ 	.word	0x00000000
        /*0574*/ 	.short	0x010a
        /*0576*/ 	.byte	0x3f
	.zero		1


	//   ....[76]....
        /*0578*/ 	.word	0x00009ef0
        /*057c*/ 	.word	0x00000009
        /*0580*/ 	.word	0x00000000
        /*0584*/ 	.short	0x010a
        /*0586*/ 	.byte	0x3f
	.zero		1


	//   ....[77]....
        /*0588*/ 	.word	0x00009f80
        /*058c*/ 	.word	0x00000008
        /*0590*/ 	.word	0x00000000
        /*0594*/ 	.short	0x010a
        /*0596*/ 	.byte	0x3f
	.zero		1


	//   ....[78]....
        /*0598*/ 	.word	0x0000a010
        /*059c*/ 	.word	0x00000009
        /*05a0*/ 	.word	0x00000000
        /*05a4*/ 	.short	0x010a
        /*05a6*/ 	.byte	0x3f
	.zero		1


	//   ....[79]....
        /*05a8*/ 	.word	0x0000a0a0
        /*05ac*/ 	.word	0x00000008
        /*05b0*/ 	.word	0x00000000
        /*05b4*/ 	.short	0x010a
        /*05b6*/ 	.byte	0x3f
	.zero		1


	//   ....[80]....
        /*05b8*/ 	.word	0x0000a130
        /*05bc*/ 	.word	0x00000009
        /*05c0*/ 	.word	0x00000000
        /*05c4*/ 	.short	0x010a
        /*05c6*/ 	.byte	0x3f
	.zero		1


	//   ....[81]....
        /*05c8*/ 	.word	0x0000a1c0
        /*05cc*/ 	.word	0x00000008
        /*05d0*/ 	.word	0x00000000
        /*05d4*/ 	.short	0x010a
        /*05d6*/ 	.byte	0x3f
	.zero		1


	//   ....[82]....
        /*05d8*/ 	.word	0x0000a250
        /*05dc*/ 	.word	0x0000000b
        /*05e0*/ 	.word	0x00000000
        /*05e4*/ 	.short	0x010a
        /*05e6*/ 	.byte	0x3f
	.zero		1


	//   ....[83]....
        /*05e8*/ 	.word	0x0000a2e0
        /*05ec*/ 	.word	0x00000003
        /*05f0*/ 	.word	0x00000000
        /*05f4*/ 	.short	0x010a
        /*05f6*/ 	.byte	0x3f
	.zero		1


	//   ....[84]....
        /*05f8*/ 	.word	0x0000a340
        /*05fc*/ 	.word	0x0000009d
        /*0600*/ 	.word	0x00000000
        /*0604*/ 	.short	0x010a
        /*0606*/ 	.byte	0x3f
	.zero		1


	//   ....[85]....
        /*0608*/ 	.word	0x0000a390
        /*060c*/ 	.word	0x00000003
        /*0610*/ 	.word	0x00000000
        /*0614*/ 	.short	0x010a
        /*0616*/ 	.byte	0x3f
	.zero		1


	//   ....[86]....
        /*0618*/ 	.word	0x0000a3f0
        /*061c*/ 	.word	0x00000004
        /*0620*/ 	.word	0x00000000
        /*0624*/ 	.short	0x010a
        /*0626*/ 	.byte	0x3f
	.zero		1


	//   ....[87]....
        /*0628*/ 	.word	0x0000a440
        /*062c*/ 	.word	0x0000009d
        /*0630*/ 	.word	0x00000010
        /*0634*/ 	.short	0x010a
        /*0636*/ 	.byte	0x3f
	.zero		1


	//   ....[88]....
        /*0638*/ 	.word	0x0000a510
        /*063c*/ 	.word	0x0000000a
        /*0640*/ 	.word	0x000000b0
        /*0644*/ 	.short	0x010a
        /*0646*/ 	.byte	0x3f
	.zero		1


	//   ....[89]....
        /*0648*/ 	.word	0x0000a5e0
        /*064c*/ 	.word	0x00000009
        /*0650*/ 	.word	0x00000000
        /*0654*/ 	.short	0x010a
        /*0656*/ 	.byte	0x3f
	.zero		1


	//   ....[90]....
        /*0658*/ 	.word	0x0000a630
        /*065c*/ 	.word	0x00000008
        /*0660*/ 	.word	0x00000000
        /*0664*/ 	.short	0x010a
        /*0666*/ 	.byte	0x3f
	.zero		1


	//   ....[91]....
        /*0668*/ 	.word	0x0000a680
        /*066c*/ 	.word	0x00000009
        /*0670*/ 	.word	0x00000000
        /*0674*/ 	.short	0x010a
        /*0676*/ 	.byte	0x3f
	.zero		1


	//   ....[92]....
        /*0678*/ 	.word	0x0000a6d0
        /*067c*/ 	.word	0x00000008
        /*0680*/ 	.word	0x00000000
        /*0684*/ 	.short	0x010a
        /*0686*/ 	.byte	0x3f
	.zero		1


	//   ....[93]....
        /*0688*/ 	.word	0x0000a720
        /*068c*/ 	.word	0x00000009
        /*0690*/ 	.word	0x00000000
        /*0694*/ 	.short	0x010a
        /*0696*/ 	.byte	0x3f
	.zero		1


	//   ....[94]....
        /*0698*/ 	.word	0x0000a770
        /*069c*/ 	.word	0x00000008
        /*06a0*/ 	.word	0x00000000
        /*06a4*/ 	.short	0x010a
        /*06a6*/ 	.byte	0x3f
	.zero		1


	//   ....[95]....
        /*06a8*/ 	.word	0x0000a7c0
        /*06ac*/ 	.word	0x00000009
        /*06b0*/ 	.word	0x00000000
        /*06b4*/ 	.short	0x010a
        /*06b6*/ 	.byte	0x3f
	.zero		1


	//   ....[96]....
        /*06b8*/ 	.word	0x0000a810
        /*06bc*/ 	.word	0x00000008
        /*06c0*/ 	.word	0x00000000
        /*06c4*/ 	.short	0x010a
        /*06c6*/ 	.byte	0x3f
	.zero		1


	//   ....[97]....
        /*06c8*/ 	.word	0x0000a860
        /*06cc*/ 	.word	0x00000009
        /*06d0*/ 	.word	0x00000000
        /*06d4*/ 	.short	0x010a
        /*06d6*/ 	.byte	0x3f
	.zero		1


	//   ....[98]....
        /*06d8*/ 	.word	0x0000a8b0
        /*06dc*/ 	.word	0x00000008
        /*06e0*/ 	.word	0x00000000
        /*06e4*/ 	.short	0x010a
        /*06e6*/ 	.byte	0x3f
	.zero		1


	//   ....[99]....
        /*06e8*/ 	.word	0x0000a900
        /*06ec*/ 	.word	0x00000009
        /*06f0*/ 	.word	0x00000000
        /*06f4*/ 	.short	0x010a
        /*06f6*/ 	.byte	0x3f
	.zero		1


	//   ....[100]....
        /*06f8*/ 	.word	0x0000a950
        /*06fc*/ 	.word	0x00000008
        /*0700*/ 	.word	0x00000000
        /*0704*/ 	.short	0x010a
        /*0706*/ 	.byte	0x3f
	.zero		1


	//   ....[101]....
        /*0708*/ 	.word	0x0000a9a0
        /*070c*/ 	.word	0x00000009
        /*0710*/ 	.word	0x00000000
        /*0714*/ 	.short	0x010a
        /*0716*/ 	.byte	0x3f
	.zero		1


	//   ....[102]....
        /*0718*/ 	.word	0x0000a9f0
        /*071c*/ 	.word	0x00000008
        /*0720*/ 	.word	0x00000000
        /*0724*/ 	.short	0x010a
        /*0726*/ 	.byte	0x3f
	.zero		1


	//   ....[103]....
        /*0728*/ 	.word	0x0000aa40
        /*072c*/ 	.word	0x00000009
        /*0730*/ 	.word	0x00000000
        /*0734*/ 	.short	0x010a
        /*0736*/ 	.byte	0x3f
	.zero		1


	//   ....[104]....
        /*0738*/ 	.word	0x0000aa90
        /*073c*/ 	.word	0x00000008
        /*0740*/ 	.word	0x00000000
        /*0744*/ 	.short	0x010a
        /*0746*/ 	.byte	0x3f
	.zero		1


	//   ....[105]....
        /*0748*/ 	.word	0x0000aae0
        /*074c*/ 	.word	0x00000009
        /*0750*/ 	.word	0x00000000
        /*0754*/ 	.short	0x010a
        /*0756*/ 	.byte	0x3f
	.zero		1


	//   ....[106]....
        /*0758*/ 	.word	0x0000ab30
        /*075c*/ 	.word	0x00000008
        /*0760*/ 	.word	0x00000000
        /*0764*/ 	.short	0x010a
        /*0766*/ 	.byte	0x3f
	.zero		1


	//   ....[107]....
        /*0768*/ 	.word	0x0000ab80
        /*076c*/ 	.word	0x00000009
        /*0770*/ 	.word	0x00000000
        /*0774*/ 	.short	0x010a
        /*0776*/ 	.byte	0x3f
	.zero		1


	//   ....[108]....
        /*0778*/ 	.word	0x0000abd0
        /*077c*/ 	.word	0x00000008
        /*0780*/ 	.word	0x00000000
        /*0784*/ 	.short	0x010a
        /*0786*/ 	.byte	0x3f
	.zero		1


	//   ....[109]....
        /*0788*/ 	.word	0x0000ac20
        /*078c*/ 	.word	0x0000000b
        /*0790*/ 	.word	0x00000000
        /*0794*/ 	.short	0x010a
        /*0796*/ 	.byte	0x3f
	.zero		1


	//----- nvinfo : EIATTR_NUM_MBARRIERS
	.align		4
.L_37:
        /*0798*/ 	.byte	0x03, 0x38
        /*079a*/ 	.short	0x0032


	//----- nvinfo : EIATTR_EXIT_INSTR_OFFSETS
	.align		4
        /*079c*/ 	.byte	0x04, 0x1c
        /*079e*/ 	.short	(.L_39 - .L_38)


	//   ....[0]....
.L_38:
        /*07a0*/ 	.word	0x000013f0


	//   ....[1]....
        /*07a4*/ 	.word	0x00001450


	//   ....[2]....
        /*07a8*/ 	.word	0x00008930


	//   ....[3]....
        /*07ac*/ 	.word	0x00008960


	//   ....[4]....
        /*07b0*/ 	.word	0x0000a330


	//----- nvinfo : EIATTR_MAX_THREADS
	.align		4
.L_39:
        /*07b4*/ 	.byte	0x04, 0x05
        /*07b6*/ 	.short	(.L_41 - .L_40)
.L_40:
        /*07b8*/ 	.word	0x00000180
        /*07bc*/ 	.word	0x00000001
        /*07c0*/ 	.word	0x00000001


	//----- nvinfo : EIATTR_CRS_STACK_SIZE
	.align		4
.L_41:
        /*07c4*/ 	.byte	0x04, 0x1e
        /*07c6*/ 	.short	(.L_43 - .L_42)
.L_42:
        /*07c8*/ 	.word	0x00000000


	//----- nvinfo : EIATTR_CBANK_PARAM_SIZE
	.align		4
.L_43:
        /*07cc*/ 	.byte	0x03, 0x19
        /*07ce*/ 	.short	0x0470


	//----- nvinfo : EIATTR_PARAM_CBANK
	.align		4
        /*07d0*/ 	.byte	0x04, 0x0a
        /*07d2*/ 	.short	(.L_45 - .L_44)
	.align		4
.L_44:
        /*07d4*/ 	.word	index@(.nv.constant0._ZN7cutlass13device_kernelINS_4gemm6kernel13GemmUniversalIN4cute5tupleIJiiiiEEENS1_10collective13CollectiveMmaINS1_34MainloopSm90TmaGmmaWarpSpecializedILi22ENS5_IJNS4_1CILi1EEESB_SB_EEENS1_32KernelTmaWarpSpecializedPingpongEEENS5_IJNSA_ILi64EEENSA_ILi256EEENSA_ILi32EEEEEEaNS5_IJlSB_lEEEaSJ_NS4_8TiledMMAINS4_8MMA_AtomIJNS4_4SM904GMMA27MMA_64x256x32_S32S8S8_SS_TNEEEENS4_6LayoutISC_NS5_IJNSA_ILi0EEESR_SR_EEEEENS5_IJNS4_10UnderscoreESU_SU_EEEEENS4_13SM90_TMA_LOADENS4_14ComposedLayoutINS4_7SwizzleILi1ELi4ELi3EEENS4_18smem_ptr_flag_bitsILi8EEENSQ_INS5_IJNSA_ILi8EEESH_EEENS5_IJSH_SB_EEEEEEEvNS4_8identityESX_S17_vS18_EENS_8epilogue10collective6detail29Sm90TmaWarpSpecializedAdapterINS1B_15DefaultEpilogueIaSJ_SJ_NS1A_6thread17LinearCombinationIaLi1EiiLNS1F_9ScaleType4KindE0ELNS_15FloatRoundStyleE2EaEENS1_15EpilogueDefaultEEEEEvvEEEEvNT_6ParamsE)
        /*07d8*/ 	.short	0x0210
        /*07da*/ 	.short	0x0470


	//----- nvinfo : EIATTR_SW_WAR
	.align		4
.L_45:
        /*07dc*/ 	.byte	0x04, 0x36
        /*07de*/ 	.short	(.L_47 - .L_46)
.L_46:
        /*07e0*/ 	.word	0x00000008
.L_47:


//--------------------- .nv.callgraph             --------------------------
	.section	.nv.callgraph,"",@"SHT_CUDA_CALLGRAPH"
	.align	4
	.sectionentsize	8
	.align		4
        /*0000*/ 	.word	0x00000000
	.align		4
        /*0004*/ 	.word	0xffffffff
	.align		4
        /*0008*/ 	.word	index@(_ZN7cutlass13device_kernelINS_4gemm6kernel13GemmUniversalIN4cute5tupleIJiiiiEEENS1_10collective13CollectiveMmaINS1_34MainloopSm90TmaGmmaWarpSpecializedILi22ENS5_IJNS4_1CILi1EEESB_SB_EEENS1_32KernelTmaWarpSpecializedPingpongEEENS5_IJNSA_ILi64EEENSA_ILi256EEENSA_ILi32EEEEEEaNS5_IJlSB_lEEEaSJ_NS4_8TiledMMAINS4_8MMA_AtomIJNS4_4SM904GMMA27MMA_64x256x32_S32S8S8_SS_TNEEEENS4_6LayoutISC_NS5_IJNSA_ILi0EEESR_SR_EEEEENS5_IJNS4_10UnderscoreESU_SU_EEEEENS4_13SM90_TMA_LOADENS4_14ComposedLayoutINS4_7SwizzleILi1ELi4ELi3EEENS4_18smem_ptr_flag_bitsILi8EEENSQ_INS5_IJNSA_ILi8EEESH_EEENS5_IJSH_SB_EEEEEEEvNS4_8identityESX_S17_vS18_EENS_8epilogue10collective6detail29Sm90TmaWarpSpecializedAdapterINS1B_15DefaultEpilogueIaSJ_SJ_NS1A_6thread17LinearCombinationIaLi1EiiLNS1F_9ScaleType4KindE0ELNS_15FloatRoundStyleE2EaEENS1_15EpilogueDefaultEEEEEvvEEEEvNT_6ParamsE)
	.align		4
        /*000c*/ 	.word	index@(__assertfail)
	.align		4
        /*0010*/ 	.word	0x00000000
	.align		4
        /*0014*/ 	.word	0xfffffffe
	.align		4
        /*0018*/ 	.word	0x00000000
	.align		4
        /*001c*/ 	.word	0xfffffffd
	.align		4
        /*0020*/ 	.word	0x00000000
	.align		4
        /*0024*/ 	.word	0xfffffffc


//--------------------- .nv.constant4             --------------------------
	.section	.nv.constant4,"a",@progbits
	.align	8
	.align		8
.nv.constant4:
        /*0000*/ 	.dword	__assertfail
	.align		8
        /*0008*/ 	.dword	__unnamed_1
	.align		8
        /*0010*/ 	.dword	_ZN39_INTERNAL_2dde3a4a_4_k_cu_5d7426c5_79604cuda3std3__45__cpo5beginE
	.align		8
        /*0018*/ 	.dword	_ZN39_INTERNAL_2dde3a4a_4_k_cu_5d7426c5_79604cuda3std3__45__cpo3endE
	.align		8
        /*0020*/ 	.dword	_ZN39_INTERNAL_2dde3a4a_4_k_cu_5d7426c5_79604cuda3std3__45__cpo6cbeginE
	.align		8
        /*0028*/ 	.dword	_ZN39_INTERNAL_2dde3a4a_4_k_cu_5d7426c5_79604cuda3std3__45__cpo4cendE
	.align		8
        /*0030*/ 	.dword	_ZN39_INTERNAL_2dde3a4a_4_k_cu_5d7426c5_79604cuda3std3__441_GLOBAL__N__2dde3a4a_4_k_cu_5d7426c5_79606ignoreE
	.align		8
        /*0038*/ 	.dword	_ZN39_INTERNAL_2dde3a4a_4_k_cu_5d7426c5_79604cuda3std3__419piecewise_constructE
	.align		8
        /*0040*/ 	.dword	_ZN39_INTERNAL_2dde3a4a_4_k_cu_5d7426c5_79604cuda3std3__48in_placeE
	.align		8
        /*0048*/ 	.dword	_ZN39_INTERNAL_2dde3a4a_4_k_cu_5d7426c5_79604cuda3std6ranges3__45__cpo4swapE
	.align		8
        /*0050*/ 	.dword	_ZN39_INTERNAL_2dde3a4a_4_k_cu_5d7426c5_79604cuda3std6ranges3__45__cpo9iter_moveE
	.align		8
        /*0058*/ 	.dword	_ZN39_INTERNAL_2dde3a4a_4_k_cu_5d7426c5_79604cute7productE
	.align		8
        /*0060*/ 	.dword	_ZN39_INTERNAL_2dde3a4a_4_k_cu_5d7426c5_79604cute1_E
	.align		8
        /*0068*/ 	.dword	$str$22
	.align		8
        /*0070*/ 	.dword	$str$23


//--------------------- .text._ZN7cutlass13device_kernelINS_4gemm6kernel13GemmUniversalIN4cute5tupleIJiiiiEEENS1_10collective13CollectiveMmaINS1_34MainloopSm90TmaGmmaWarpSpecializedILi22ENS5_IJNS4_1CILi1EEESB_SB_EEENS1_32KernelTmaWarpSpecializedPingpongEEENS5_IJNSA_ILi64EEENSA_ILi256EEENSA_ILi32EEEEEEaNS5_IJlSB_lEEEaSJ_NS4_8TiledMMAINS4_8MMA_AtomIJNS4_4SM904GMMA27MMA_64x256x32_S32S8S8_SS_TNEEEENS4_6LayoutISC_NS5_IJNSA_ILi0EEESR_SR_EEEEENS5_IJNS4_10UnderscoreESU_SU_EEEEENS4_13SM90_TMA_LOADENS4_14ComposedLayoutINS4_7SwizzleILi1ELi4ELi3EEENS4_18smem_ptr_flag_bitsILi8EEENSQ_INS5_IJNSA_ILi8EEESH_EEENS5_IJSH_SB_EEEEEEEvNS4_8identityESX_S17_vS18_EENS_8epilogue10collective6detail29Sm90TmaWarpSpecializedAdapterINS1B_15DefaultEpilogueIaSJ_SJ_NS1A_6thread17LinearCombinationIaLi1EiiLNS1F_9ScaleType4KindE0ELNS_15FloatRoundStyleE2EaEENS1_15EpilogueDefaultEEEEEvvEEEEvNT_6ParamsE --------------------------
	.section	.text._ZN7cutlass13device_kernelINS_4gemm6kernel13GemmUniversalIN4cute5tupleIJiiiiEEENS1_10collective13CollectiveMmaINS1_34MainloopSm90TmaGmmaWarpSpecializedILi22ENS5_IJNS4_1CILi1EEESB_SB_EEENS1_32KernelTmaWarpSpecializedPingpongEEENS5_IJNSA_ILi64EEENSA_ILi256EEENSA_ILi32EEEEEEaNS5_IJlSB_lEEEaSJ_NS4_8TiledMMAINS4_8MMA_AtomIJNS4_4SM904GMMA27MMA_64x256x32_S32S8S8_SS_TNEEEENS4_6LayoutISC_NS5_IJNSA_ILi0EEESR_SR_EEEEENS5_IJNS4_10UnderscoreESU_SU_EEEEENS4_13SM90_TMA_LOADENS4_14ComposedLayoutINS4_7SwizzleILi1ELi4ELi3EEENS4_18smem_ptr_flag_bitsILi8EEENSQ_INS5_IJNSA_ILi8EEESH_EEENS5_IJSH_SB_EEEEEEEvNS4_8identityESX_S17_vS18_EENS_8epilogue10collective6detail29Sm90TmaWarpSpecializedAdapterINS1B_15DefaultEpilogueIaSJ_SJ_NS1A_6thread17LinearCombinationIaLi1EiiLNS1F_9ScaleType4KindE0ELNS_15FloatRoundStyleE2EaEENS1_15EpilogueDefaultEEEEEvvEEEEvNT_6ParamsE,"ax",@progbits
	.align	128
.text._ZN7cutlass13device_kernelINS_4gemm6kernel13GemmUniversalIN4cute5tupleIJiiiiEEENS1_10collective13CollectiveMmaINS1_34MainloopSm90TmaGmmaWarpSpecializedILi22ENS5_IJNS4_1CILi1EEESB_SB_EEENS1_32KernelTmaWarpSpecializedPingpongEEENS5_IJNSA_ILi64EEENSA_ILi256EEENSA_ILi32EEEEEEaNS5_IJlSB_lEEEaSJ_NS4_8TiledMMAINS4_8MMA_AtomIJNS4_4SM904GMMA27MMA_64x256x32_S32S8S8_SS_TNEEEENS4_6LayoutISC_NS5_IJNSA_ILi0EEESR_SR_EEEEENS5_IJNS4_10UnderscoreESU_SU_EEEEENS4_13SM90_TMA_LOADENS4_14ComposedLayoutINS4_7SwizzleILi1ELi4ELi3EEENS4_18smem_ptr_flag_bitsILi8EEENSQ_INS5_IJNSA_ILi8EEESH_EEENS5_IJSH_SB_EEEEEEEvNS4_8identityESX_S17_vS18_EENS_8epilogue10collective6detail29Sm90TmaWarpSpecializedAdapterINS1B_15DefaultEpilogueIaSJ_SJ_NS1A_6thread17LinearCombinationIaLi1EiiLNS1F_9ScaleType4KindE0ELNS_15FloatRoundStyleE2EaEENS1_15EpilogueDefaultEEEEEvvEEEEvNT_6ParamsE:
        .type           _ZN7cutlass13device_kernelINS_4gemm6kernel13GemmUniversalIN4cute5tupleIJiiiiEEENS1_10collective13CollectiveMmaINS1_34MainloopSm90TmaGmmaWarpSpecializedILi22ENS5_IJNS4_1CILi1EEESB_SB_EEENS1_32KernelTmaWarpSpecializedPingpongEEENS5_IJNSA_ILi64EEENSA_ILi256EEENSA_ILi32EEEEEEaNS5_IJlSB_lEEEaSJ_NS4_8TiledMMAINS4_8MMA_AtomIJNS4_4SM904GMMA27MMA_64x256x32_S32S8S8_SS_TNEEEENS4_6LayoutISC_NS5_IJNSA_ILi0EEESR_SR_EEEEENS5_IJNS4_10UnderscoreESU_SU_EEEEENS4_13SM90_TMA_LOADENS4_14ComposedLayoutINS4_7SwizzleILi1ELi4ELi3EEENS4_18smem_ptr_flag_bitsILi8EEENSQ_INS5_IJNSA_ILi8EEESH_EEENS5_IJSH_SB_EEEEEEEvNS4_8identityESX_S17_vS18_EENS_8epilogue10collective6detail29Sm90TmaWarpSpecializedAdapterINS1B_15DefaultEpilogueIaSJ_SJ_NS1A_6thread17LinearCombinationIaLi1EiiLNS1F_9ScaleType4KindE0ELNS_15FloatRoundStyleE2EaEENS1_15EpilogueDefaultEEEEEvvEEEEvNT_6ParamsE,@function
        .size           _ZN7cutlass13device_kernelINS_4gemm6kernel13GemmUniversalIN4cute5tupleIJiiiiEEENS1_10collective13CollectiveMmaINS1_34MainloopSm90TmaGmmaWarpSpecializedILi22ENS5_IJNS4_1CILi1EEESB_SB_EEENS1_32KernelTmaWarpSpecializedPingpongEEENS5_IJNSA_ILi64EEENSA_ILi256EEENSA_ILi32EEEEEEaNS5_IJlSB_lEEEaSJ_NS4_8TiledMMAINS4_8MMA_AtomIJNS4_4SM904GMMA27MMA_64x256x32_S32S8S8_SS_TNEEEENS4_6LayoutISC_NS5_IJNSA_ILi0EEESR_SR_EEEEENS5_IJNS4_10UnderscoreESU_SU_EEEEENS4_13SM90_TMA_LOADENS4_14ComposedLayoutINS4_7SwizzleILi1ELi4ELi3EEENS4_18smem_ptr_flag_bitsILi8EEENSQ_INS5_IJNSA_ILi8EEESH_EEENS5_IJSH_SB_EEEEEEEvNS4_8identityESX_S17_vS18_EENS_8epilogue10collective6detail29Sm90TmaWarpSpecializedAdapterINS1B_15DefaultEpilogueIaSJ_SJ_NS1A_6thread17LinearCombinationIaLi1EiiLNS1F_9ScaleType4KindE0ELNS_15FloatRoundStyleE2EaEENS1_15EpilogueDefaultEEEEEvvEEEEvNT_6ParamsE,(.L_x_366 - _ZN7cutlass13device_kernelINS_4gemm6kernel13GemmUniversalIN4cute5tupleIJiiiiEEENS1_10collective13CollectiveMmaINS1_34MainloopSm90TmaGmmaWarpSpecializedILi22ENS5_IJNS4_1CILi1EEESB_SB_EEENS1_32KernelTmaWarpSpecializedPingpongEEENS5_IJNSA_ILi64EEENSA_ILi256EEENSA_ILi32EEEEEEaNS5_IJlSB_lEEEaSJ_NS4_8TiledMMAINS4_8MMA_AtomIJNS4_4SM904GMMA27MMA_64x256x32_S32S8S8_SS_TNEEEENS4_6LayoutISC_NS5_IJNSA_ILi0EEESR_SR_EEEEENS5_IJNS4_10UnderscoreESU_SU_EEEEENS4_13SM90_TMA_LOADENS4_14ComposedLayoutINS4_7SwizzleILi1ELi4ELi3EEENS4_18smem_ptr_flag_bitsILi8EEENSQ_INS5_IJNSA_ILi8EEESH_EEENS5_IJSH_SB_EEEEEEEvNS4_8identityESX_S17_vS18_EENS_8epilogue10collective6detail29Sm90TmaWarpSpecializedAdapterINS1B_15DefaultEpilogueIaSJ_SJ_NS1A_6thread17LinearCombinationIaLi1EiiLNS1F_9ScaleType4KindE0ELNS_15FloatRoundStyleE2EaEENS1_15EpilogueDefaultEEEEEvvEEEEvNT_6ParamsE)
        .other          _ZN7cutlass13device_kernelINS_4gemm6kernel13GemmUniversalIN4cute5tupleIJiiiiEEENS1_10collective13CollectiveMmaINS1_34MainloopSm90TmaGmmaWarpSpecializedILi22ENS5_IJNS4_1CILi1EEESB_SB_EEENS1_32KernelTmaWarpSpecializedPingpongEEENS5_IJNSA_ILi64EEENSA_ILi256EEENSA_ILi32EEEEEEaNS5_IJlSB_lEEEaSJ_NS4_8TiledMMAINS4_8MMA_AtomIJNS4_4SM904GMMA27MMA_64x256x32_S32S8S8_SS_TNEEEENS4_6LayoutISC_NS5_IJNSA_ILi0EEESR_SR_EEEEENS5_IJNS4_10UnderscoreESU_SU_EEEEENS4_13SM90_TMA_LOADENS4_14ComposedLayoutINS4_7SwizzleILi1ELi4ELi3EEENS4_18smem_ptr_flag_bitsILi8EEENSQ_INS5_IJNSA_ILi8EEESH_EEENS5_IJSH_SB_EEEEEEEvNS4_8identityESX_S17_vS18_EENS_8epilogue10collective6detail29Sm90TmaWarpSpecializedAdapterINS1B_15DefaultEpilogueIaSJ_SJ_NS1A_6thread17LinearCombinationIaLi1EiiLNS1F_9ScaleType4KindE0ELNS_15FloatRoundStyleE2EaEENS1_15EpilogueDefaultEEEEEvvEEEEvNT_6ParamsE,@"STO_CUDA_ENTRY STV_DEFAULT"
_ZN7cutlass13device_kernelINS_4gemm6kernel13GemmUniversalIN4cute5tupleIJiiiiEEENS1_10collective13CollectiveMmaINS1_34MainloopSm90TmaGmmaWarpSpecializedILi22ENS5_IJNS4_1CILi1EEESB_SB_EEENS1_32KernelTmaWarpSpecializedPingpongEEENS5_IJNSA_ILi64EEENSA_ILi256EEENSA_ILi32EEEEEEaNS5_IJlSB_lEEEaSJ_NS4_8TiledMMAINS4_8MMA_AtomIJNS4_4SM904GMMA27MMA_64x256x32_S32S8S8_SS_TNEEEENS4_6LayoutISC_NS5_IJNSA_ILi0EEESR_SR_EEEEENS5_IJNS4_10UnderscoreESU_SU_EEEEENS4_13SM90_TMA_LOADENS4_14ComposedLayoutINS4_7SwizzleILi1ELi4ELi3EEENS4_18smem_ptr_flag_bitsILi8EEENSQ_INS5_IJNSA_ILi8EEESH_EEENS5_IJSH_SB_EEEEEEEvNS4_8identityESX_S17_vS18_EENS_8epilogue10collective6detail29Sm90TmaWarpSpecializedAdapterINS1B_15DefaultEpilogueIaSJ_SJ_NS1A_6thread17LinearCombinationIaLi1EiiLNS1F_9ScaleType4KindE0ELNS_15FloatRoundStyleE2EaEENS1_15EpilogueDefaultEEEEEvvEEEEvNT_6ParamsE:
[----:B------:R-:W0:Y:S02]  /*0000*/  LDC R1, c[0x0][0x28] ;  /* 0x00000a00ff017b82 */ /* 0x000e240000000800 */
[----:B0-----:R-:W-:Y:S01]  /*0010*/  VIADD R1, R1, 0xfffffff8 ;  /* 0xfffffff801017836 */ /* 0x001fe20000000000 */
[----:B------:R-:W0:Y:S01]  /*0020*/  S2R R4, SR_TID.X ;  /* 0x0000000000047919 */ /* 0x000e220000002100 */
[----:B------:R-:W-:Y:S01]  /*0030*/  ELECT P0, URZ, PT ;  /* 0x00000000003f782f */ /* 0x000fe20003800000 */
[----:B------:R-:W-:Y:S01]  /*0040*/  BSSY B0, `(.L_x_0) ;  /* 0x000000f000007945 */ /* 0x000fe20003800000 */
[--C-:B0-----:R-:W-:Y:S02]  /*0050*/  SHF.R.U32.HI R0, RZ, 0x5, R4.reuse ;  /* 0x00000005ff007819 */ /* 0x101fe40000011604 */
[----:B------:R-:W-:-:S03]  /*0060*/  SHF.R.U32.HI R5, RZ, 0x7, R4 ;  /* 0x00000007ff057819 */ /* 0x000fc60000011604 */
[----:B------:R-:W0:Y:S04]  /*0070*/  SHFL.IDX PT, R2, R0, RZ, 0x1f ;  /* 0x00001fff00027589 */ /* 0x000e2800000e0000 */
[----:B------:R1:W2:Y:S01]  /*0080*/  SHFL.IDX PT, R8, R5, RZ, 0x1f ;  /* 0x00001fff05087589 */ /* 0x0002a200000e0000 */
[----:B0-----:R-:W-:-:S13]  /*0090*/  ISETP.NE.OR P0, PT, R2, RZ, !P0 ;  /* 0x000000ff0200720c */ /* 0x001fda0004705670 */
[----:B-12---:R-:W-:Y:S05]  /*00a0*/  @P0 BRA `(.L_x_1) ;  /* 0x0000000000200947 */ /* 0x006fea0003800000 */
[----:B------:R-:W-:Y:S02]  /*00b0*/  ULDC.64 UR4, c[0x0][0x198] ;  /* 0x0000660000047ab9 */ /* 0x000fe40000000a00 */
[----:B------:R-:W-:Y:S02]  /*00c0*/  UIADD3 UR6, UP0, UR4, 0xf0, URZ ;  /* 0x000000f004067890 */ /* 0x000fe4000ff1e03f */
[----:B------:R-:W-:Y:S02]  /*00d0*/  UIADD3 UR4, UP1, UR4, 0x1f0, URZ ;  /* 0x000001f004047890 */ /* 0x000fe4000ff3e03f */
[----:B------:R-:W-:Y:S02]  /*00e0*/  UIADD3.X UR7, URZ, UR5, URZ, UP0, !UPT ;  /* 0x000000053f077290 */ /* 0x000fe400087fe43f */
[----:B------:R-:W-:-:S07]  /*00f0*/  UIADD3.X UR5, URZ, UR5, URZ, UP1, !UPT ;  /* 0x000000053f057290 */ /* 0x000fce0008ffe43f */
[----:B------:R0:W-:Y:S02]  /*0100*/  UTMACCTL.PF [UR6] ;  /* 0x00000000060079b9 */ /* 0x0001e40008040000 */
[----:B------:R0:W-:Y:S02]  /*0110*/  UTMACCTL.PF [UR4] ;  /* 0x00000000040079b9 */ /* 0x0001e40008040000 */
[----:B0-----:R-:W-:Y:S01]  /*0120*/  NOP ;  /* 0x0000000000007918 */ /* 0x001fe20000000000 */
.L_x_1:
[----:B------:R-:W-:Y:S05]  /*0130*/  BSYNC B0 ;  /* 0x0000000000007941 */ /* 0x000fea0003800000 */
.L_x_0:
[----:B------:R-:W0:Y:S02]  /*0140*/  SHFL.IDX PT, R3, R0, RZ, 0x1f ;  /* 0x00001fff00037589 */ /* 0x000e2400000e0000 */
[----:B0-----:R-:W-:-:S13]  /*0150*/  ISETP.NE.AND P0, PT, R3, RZ, PT ;  /* 0x000000ff0300720c */ /* 0x001fda0003f05270 */
[----:B------:R-:W-:Y:S05]  /*0160*/  @P0 BRA `(.L_x_2) ;  /* 0x0000000000f40947 */ /* 0x000fea0003800000 */
[----:B------:R-:W-:Y:S01]  /*0170*/  ELECT P0, URZ, PT ;  /* 0x00000000003f782f */ /* 0x000fe20003800000 */
[----:B------:R-:W-:-:S12]  /*0180*/  BSSY B0, `(.L_x_2) ;  /* 0x000003b000007945 */ /* 0x000fd80003800000 */
[----:B------:R-:W-:Y:S05]  /*0190*/  @!P0 BRA `(.L_x_3) ;  /* 0x0000000000e48947 */ /* 0x000fea0003800000 */
[----:B------:R-:W0:Y:S01]  /*01a0*/  S2UR UR8, SR_CgaCtaId ;  /* 0x00000000000879c3 */ /* 0x000e220000008800 */
[----:B------:R-:W-:Y:S01]  /*01b0*/  UMOV UR4, 0x400 ;  /* 0x0000040000047882 */ /* 0x000fe20000000000 */
[----:B------:R-:W-:Y:S01]  /*01c0*/  UMOV UR5, 0x1 ;  /* 0x0000000100057882 */ /* 0x000fe20000000000 */
[----:B------:R-:W-:Y:S02]  /*01d0*/  UMOV UR6, 0x80 ;  /* 0x0000008000067882 */ /* 0x000fe40000000000 */
[----:B------:R-:W-:-:S04]  /*01e0*/  UIADD3 UR6, -UR6, 0x100000, URZ ;  /* 0x0010000006067890 */ /* 0x000fc8000fffe13f */
[----:B------:R-:W-:Y:S02]  /*01f0*/  USHF.L.U32 UR7, UR6, 0xb, URZ ;  /* 0x0000000b06077899 */ /* 0x000fe4000800063f */
[----:B------:R-:W-:Y:S02]  /*0200*/  USHF.L.U32 UR6, UR6, 0x1, URZ ;  /* 0x0000000106067899 */ /* 0x000fe4000800063f */
[----:B0-----:R-:W-:Y:S02]  /*0210*/  ULEA UR8, UR8, UR4, 0x18 ;  /* 0x0000000408087291 */ /* 0x001fe4000f8ec03f */
[----:B------:R-:W-:-:S04]  /*0220*/  UIADD3 UR4, -UR5, 0x100000, URZ ;  /* 0x0010000005047890 */ /* 0x000fc8000fffe13f */
[----:B------:R-:W-:Y:S02]  /*0230*/  USHF.L.U32 UR5, UR4, 0xb, URZ ;  /* 0x0000000b04057899 */ /* 0x000fe4000800063f */
[----:B------:R-:W-:Y:S01]  /*0240*/  USHF.L.U32 UR4, UR4, 0x1, URZ ;  /* 0x0000000104047899 */ /* 0x000fe2000800063f */
[----:B------:R-:W0:Y:S11]  /*0250*/  FENCE.VIEW.ASYNC.S ;  /* 0x00000000000073c6 */ /* 0x000e360000000000 */
[----:B0-----:R0:W1:Y:S01]  /*0260*/  SYNCS.EXCH.64 URZ, [UR8], UR4 ;  /* 0x00000004083f75b2 */ /* 0x0010620008000100 */
[----:B------:R0:W2:Y:S01]  /*0270*/  SYNCS.EXCH.64 URZ, [UR8+0xb0], UR6 ;  /* 0x0000b006083f75b2 */ /* 0x0000a20008000100 */
[----:B------:R0:W3:Y:S01]  /*0280*/  SYNCS.EXCH.64 URZ, [UR8+0x8], UR4 ;  /* 0x00000804083f75b2 */ /* 0x0000e20008000100 */
[----:B------:R0:W4:Y:S01]  /*0290*/  SYNCS.EXCH.64 URZ, [UR8+0xb8], UR6 ;  /* 0x0000b806083f75b2 */ /* 0x0001220008000100 */
[----:B------:R0:W0:Y:S01]  /*02a0*/  SYNCS.EXCH.64 URZ, [UR8+0x10], UR4 ;  /* 0x00001004083f75b2 */ /* 0x0000220008000100 */
        /* <DEDUP_REMOVED lines=39> */
[----:B-1234-:R-:W-:Y:S01]  /*0520*/  NOP ;  /* 0x0000000000007918 */ /* 0x01efe20000000000 */
.L_x_3:
[----:B0-----:R-:W-:Y:S05]  /*0530*/  BSYNC B0 ;  /* 0x0000000000007941 */ /* 0x001fea0003800000 */
.L_x_2:
[----:B------:R-:W0:Y:S01]  /*0540*/  SHFL.IDX PT, R6, R0, RZ, 0x1f ;  /* 0x00001fff00067589 */ /* 0x000e2200000e0000 */
[----:B------:R-:W-:Y:S01]  /*0550*/  ELECT P0, URZ, PT ;  /* 0x00000000003f782f */ /* 0x000fe20003800000 */
[----:B------:R-:W-:Y:S01]  /*0560*/  NOP ;  /* 0x0000000000007918 */ /* 0x000fe20000000000 */
[----:B------:R-:W-:Y:S01]  /*0570*/  ELECT P1, URZ, PT ;  /* 0x00000000003f782f */ /* 0x000fe20003820000 */
[----:B------:R-:W1:Y:S01]  /*0580*/  SHFL.IDX PT, R3, R0, RZ, 0x1f ;  /* 0x00001fff00037589 */ /* 0x000e6200000e0000 */
[----:B------:R-:W-:Y:S01]  /*0590*/  UMOV UR4, 0x20 ;  /* 0x0000002000047882 */ /* 0x000fe20000000000 */
[----:B------:R-:W-:Y:S01]  /*05a0*/  UMOV UR11, 0x80 ;  /* 0x00000080000b7882 */ /* 0x000fe20000000000 */
[----:B------:R-:W-:Y:S01]  /*05b0*/  NOP ;  /* 0x0000000000007918 */ /* 0x000fe20000000000 */
[C---:B------:R-:W-:Y:S01]  /*05c0*/  VIADD R33, R8.reuse, 0xffffffff ;  /* 0xffffffff08217836 */ /* 0x040fe20000000000 */
[----:B------:R-:W2:Y:S01]  /*05d0*/  SHFL.IDX PT, R5, R5, RZ, 0x1f ;  /* 0x00001fff05057589 */ /* 0x000ea200000e0000 */
[----:B------:R-:W-:Y:S01]  /*05e0*/  ULDC.64 UR36, c[0x0][0x208] ;  /* 0x0000820000247ab9 */ /* 0x000fe20000000a00 */
[----:B------:R-:W-:-:S02]  /*05f0*/  ISETP.NE.AND P2, PT, R8, RZ, PT ;  /* 0x000000ff0800720c */ /* 0x000fc40003f45270 */
[----:B------:R-:W-:Y:S02]  /*0600*/  ISETP.GE.U32.AND P3, PT, R33, 0x2, PT ;  /* 0x000000022100780c */ /* 0x000fe40003f66070 */
[----:B0-----:R-:W-:Y:S02]  /*0610*/  ISETP.NE.OR P0, PT, R6, RZ, !P0 ;  /* 0x000000ff0600720c */ /* 0x001fe40004705670 */
[----:B-1----:R-:W-:Y:S02]  /*0620*/  ISETP.NE.OR P1, PT, R3, RZ, !P1 ;  /* 0x000000ff0300720c */ /* 0x002fe40004f25670 */
[----:B------:R-:W-:-:S04]  /*0630*/  SHF.R.S32.HI R3, RZ, 0x1f, R2 ;  /* 0x0000001fff037819 */ /* 0x000fc80000011402 */
[----:B------:R-:W-:-:S05]  /*0640*/  LEA.HI R3, R3, R2, RZ, 0x2 ;  /* 0x0000000203037211 */ /* 0x000fca00078f10ff */
[----:B------:R-:W-:Y:S01]  /*0650*/  VOTEU.ALL UP0, P0 ;  /* 0x00000000003f7886 */ /* 0x000fe20000000000 */
[----:B------:R-:W-:Y:S01]  /*0660*/  LOP3.LUT R3, R3, 0xfffffffc, RZ, 0xc0, !PT ;  /* 0xfffffffc03037812 */ /* 0x000fe200078ec0ff */
[----:B------:R-:W-:-:S03]  /*0670*/  VOTEU.ALL UP1, P1 ;  /* 0x00000000003f7886 */ /* 0x000fc60000820000 */
[----:B------:R-:W0:Y:S01]  /*0680*/  @!UP0 S2UR UR7, SR_CgaCtaId ;  /* 0x00000000000789c3 */ /* 0x000e220000008800 */
[----:B------:R-:W-:Y:S01]  /*0690*/  @!UP0 UMOV UR6, 0x400 ;  /* 0x0000040000068882 */ /* 0x000fe20000000000 */
[----:B------:R-:W-:-:S04]  /*06a0*/  @!UP0 UIADD3 UR4, -UR4, 0x100000, URZ ;  /* 0x0010000004048890 */ /* 0x000fc8000fffe13f */
[----:B------:R-:W-:Y:S02]  /*06b0*/  @!UP0 USHF.L.U32 UR5, UR4, 0xb, URZ ;  /* 0x0000000b04058899 */ /* 0x000fe4000800063f */
[----:B------:R-:W-:Y:S01]  /*06c0*/  @!UP0 USHF.L.U32 UR4, UR4, 0x1, URZ ;  /* 0x0000000104048899 */ /* 0x000fe2000800063f */
[----:B------:R-:W-:Y:S01]  /*06d0*/  IMAD.IADD R0, R2, 0x1, -R3 ;  /* 0x0000000102007824 */ /* 0x000fe200078e0a03 */
[----:B------:R-:W-:Y:S01]  /*06e0*/  @!UP1 UMOV UR9, 0x400 ;  /* 0x0000040000099882 */ /* 0x000fe20000000000 */
[----:B------:R-:W-:Y:S01]  /*06f0*/  VOTEU.ALL UP2, P1 ;  /* 0x00000000003f7886 */ /* 0x000fe20000840000 */
[----:B------:R-:W-:Y:S01]  /*0700*/  VOTEU.ALL UP3, P1 ;  /* 0x00000000003f7886 */ /* 0x000fe20000860000 */
[----:B------:R-:W-:Y:S01]  /*0710*/  VOTEU.ALL UP4, P1 ;  /* 0x00000000003f7886 */ /* 0x000fe20000880000 */
[----:B------:R-:W1:Y:S01]  /*0720*/  @!UP1 S2UR UR10, SR_CgaCtaId ;  /* 0x00000000000a99c3 */ /* 0x000e620000008800 */
[----:B------:R-:W-:Y:S01]  /*0730*/  VOTEU.ALL UP5, P1 ;  /* 0x00000000003f7886 */ /* 0x000fe200008a0000 */
[----:B------:R-:W-:-:S04]  /*0740*/  SHF.R.S32.HI R3, RZ, 0x1f, R4 ;  /* 0x0000001fff037819 */ /* 0x000fc80000011404 */
[----:B------:R-:W-:-:S04]  /*0750*/  LEA.HI R3, R3, R4, RZ, 0x7 ;  /* 0x0000000403037211 */ /* 0x000fc800078f38ff */
[----:B------:R-:W-:-:S05]  /*0760*/  LOP3.LUT R3, R3, 0xffffff80, RZ, 0xc0, !PT ;  /* 0xffffff8003037812 */ /* 0x000fca00078ec0ff */
[----:B------:R-:W-:Y:S01]  /*0770*/  IMAD.IADD R3, R4, 0x1, -R3 ;  /* 0x0000000104037824 */ /* 0x000fe200078e0a03 */
[----:B0-----:R-:W-:Y:S02]  /*0780*/  @!UP0 ULEA UR8, UR7, UR6, 0x18 ;  /* 0x0000000607088291 */ /* 0x001fe4000f8ec03f */
[----:B------:R-:W-:-:S04]  /*0790*/  @!UP1 UIADD3 UR6, -UR11, 0x100000, URZ ;  /* 0x001000000b069890 */ /* 0x000fc8000fffe13f */
[----:B------:R-:W-:Y:S02]  /*07a0*/  @!UP1 USHF.L.U32 UR7, UR6, 0xb, URZ ;  /* 0x0000000b06079899 */ /* 0x000fe4000800063f */
[----:B------:R-:W-:Y:S01]  /*07b0*/  @!UP1 USHF.L.U32 UR6, UR6, 0x1, URZ ;  /* 0x0000000106069899 */ /* 0x000fe2000800063f */
[----:B------:R-:W-:Y:S01]  /*07c0*/  VOTEU.ALL UP0, P0 ;  /* 0x00000000003f7886 */ /* 0x000fe20000000000 */
[----:B-1----:R-:W-:Y:S01]  /*07d0*/  @!UP1 ULEA UR9, UR10, UR9, 0x18 ;  /* 0x000000090a099291 */ /* 0x002fe2000f8ec03f */
[----:B------:R-:W-:Y:S02]  /*07e0*/  VOTEU.ALL UP1, P0 ;  /* 0x00000000003f7886 */ /* 0x000fe40000020000 */
[----:B------:R-:W-:Y:S01]  /*07f0*/  ULDC.64 UR10, c[0x0][0x598] ;  /* 0x00016600000a7ab9 */ /* 0x000fe20000000a00 */
[----:B------:R-:W-:Y:S01]  /*0800*/  ISETP.NE.AND P0, PT, R0, 0x3, PT ;  /* 0x000000030000780c */ /* 0x000fe20003f05270 */
[----:B------:R-:W0:Y:S02]  /*0810*/  FENCE.VIEW.ASYNC.S ;  /* 0x00000000000073c6 */ /* 0x000e240000000000 */
[----:B0-----:R0:W1:Y:S01]  /*0820*/  @!UP0 SYNCS.EXCH.64 URZ, [UR8+0x190], UR4 ;  /* 0x00019004083f85b2 */ /* 0x0010620008000100 */
[----:B------:R-:W-:-:S02]  /*0830*/  ISETP.NE.U32.AND P1, PT, RZ, UR10, PT ;  /* 0x0000000aff007c0c */ /* 0x000fc4000bf25070 */
[----:B------:R-:W-:Y:S02]  /*0840*/  ISETP.EQ.OR P0, PT, R0, RZ, !P0 ;  /* 0x000000ff0000720c */ /* 0x000fe40004702670 */
[----:B------:R-:W-:Y:S02]  /*0850*/  ISETP.NE.AND.EX P1, PT, RZ, UR11, PT, P1 ;  /* 0x0000000bff007c0c */ /* 0x000fe4000bf25310 */
[----:B------:R-:W-:-:S04]  /*0860*/  ISETP.EQ.AND P0, PT, R8, RZ, P0 ;  /* 0x000000ff0800720c */ /* 0x000fc80000702270 */
[----:B------:R-:W-:-:S04]  /*0870*/  SEL R16, RZ, 0x1, !P0 ;  /* 0x00000001ff107807 */ /* 0x000fc80004000000 */
[----:B------:R-:W-:Y:S01]  /*0880*/  SEL R16, R16, 0x2, P3 ;  /* 0x0000000210107807 */ /* 0x000fe20001800000 */
[----:B------:R0:W1:Y:S01]  /*0890*/  @!UP1 SYNCS.EXCH.64 URZ, [UR8+0x198], UR4 ;  /* 0x00019804083f95b2 */ /* 0x0000620008000100 */
[----:B------:R-:W-:Y:S01]  /*08a0*/  NOP ;  /* 0x0000000000007918 */ /* 0x000fe20000000000 */
[----:B------:R0:W1:Y:S01]  /*08b0*/  @!UP2 SYNCS.EXCH.64 URZ, [UR9+0x170], UR6 ;  /* 0x00017006093fa5b2 */ /* 0x0000620008000100 */
[----:B------:R0:W1:Y:S01]  /*08c0*/  @!UP3 SYNCS.EXCH.64 URZ, [UR9+0x178], UR6 ;  /* 0x00017806093fb5b2 */ /* 0x0000620008000100 */
[----:B------:R0:W1:Y:S01]  /*08d0*/  @!UP4 SYNCS.EXCH.64 URZ, [UR9+0x180], UR6 ;  /* 0x00018006093fc5b2 */ /* 0x0000620008000100 */
[----:B------:R0:W1:Y:S01]  /*08e0*/  @!UP5 SYNCS.EXCH.64 URZ, [UR9+0x188], UR6 ;  /* 0x00018806093fd5b2 */ /* 0x0000620008000100 */
[----:B------:R-:W-:Y:S01]  /*08f0*/  NOP ;  /* 0x0000000000007918 */ /* 0x000fe20000000000 */
[----:B-1----:R-:W-:Y:S06]  /*0900*/  BAR.SYNC.DEFER_BLOCKING 0x0 ;  /* 0x0000000000007b1d */ /* 0x002fec0000010000 */
[----:B0-2---:R-:W-:Y:S05]  /*0910*/  @!P1 BRA `(.L_x_4) ;  /* 0x00000000001c9947 */ /* 0x005fea0003800000 */
[----:B------:R-:W0:Y:S02]  /*0920*/  LDC.64 R6, c[0x0][0x598] ;  /* 0x00016600ff067b82 */ /* 0x000e240000000a00 */
[----:B0-----:R-:W2:Y:S02]  /*0930*/  LDG.E.64 R6, desc[UR36][R6.64] ;  /* 0x0000002406067981 */ /* 0x001ea4000c1e1b00 */
[----:B--2---:R-:W-:-:S04]  /*0940*/  ISETP.NE.U32.AND P0, PT, R6, RZ, PT ;  /* 0x000000ff0600720c */ /* 0x004fc80003f05070 */
[----:B------:R-:W-:-:S13]  /*0950*/  ISETP.NE.AND.EX P0, PT, R7, RZ, PT, P0 ;  /* 0x000000ff0700720c */ /* 0x000fda0003f05300 */
[----:B------:R-:W-:Y:S05]  /*0960*/  @!P0 BRA `(.L_x_4) ;  /* 0x0000000000088947 */ /* 0x000fea0003800000 */
[----:B------:R1:W5:Y:S01]  /*0970*/  LD.E R153, desc[UR36][R6.64] ;  /* 0x0000002406997980 */ /* 0x000362000c101900 */
[----:B------:R-:W-:Y:S05]  /*0980*/  BRA `(.L_x_5) ;  /* 0x0000000000247947 */ /* 0x000fea0003800000 */
.L_x_4:
[----:B------:R-:W-:Y:S02]  /*0990*/  ULDC.64 UR4, c[0x0][0x588] ;  /* 0x0001620000047ab9 */ /* 0x000fe40000000a00 */
[----:B------:R-:W-:-:S04]  /*09a0*/  ISETP.NE.U32.AND P0, PT, RZ, UR4, PT ;  /* 0x00000004ff007c0c */ /* 0x000fc8000bf05070 */
[----:B------:R-:W-:-:S13]  /*09b0*/  ISETP.NE.AND.EX P0, PT, RZ, UR5, PT, P0 ;  /* 0x00000005ff007c0c */ /* 0x000fda000bf05300 */
[----:B------:R-:W-:Y:S05]  /*09c0*/  @!P0 BRA `(.L_x_6) ;  /* 0x00000000000c8947 */ /* 0x000fea0003800000 */
[----:B------:R-:W0:Y:S02]  /*09d0*/  LDC.64 R6, c[0x0][0x588] ;  /* 0x00016200ff067b82 */ /* 0x000e240000000a00 */
[----:B0-----:R0:W5:Y:S01]  /*09e0*/  LDG.E R153, desc[UR36][R6.64] ;  /* 0x0000002406997981 */ /* 0x001162000c1e1900 */
[----:B------:R-:W-:Y:S05]  /*09f0*/  BRA `(.L_x_5) ;  /* 0x0000000000087947 */ /* 0x000fea0003800000 */
.L_x_6:
[----:B------:R-:W-:Y:S02]  /*0a00*/  ULDC UR4, c[0x0][0x580] ;  /* 0x0001600000047ab9 */ /* 0x000fe40000000800 */
[----:B------:R-:W-:-:S07]  /*0a10*/  IMAD.U32 R153, RZ, RZ, UR4 ;  /* 0x00000004ff997e24 */ /* 0x000fce000f8e00ff */
.L_x_5:
[----:B------:R-:W-:Y:S02]  /*0a20*/  ULDC.64 UR4, c[0x0][0x5a0] ;  /* 0x0001680000047ab9 */ /* 0x000fe40000000a00 */
[----:B------:R-:W-:-:S04]  /*0a30*/  ISETP.NE.U32.AND P0, PT, RZ, UR4, PT ;  /* 0x00000004ff007c0c */ /* 0x000fc8000bf05070 */
[----:B------:R-:W-:-:S13]  /*0a40*/  ISETP.NE.AND.EX P0, PT, RZ, UR5, PT, P0 ;  /* 0x00000005ff007c0c */ /* 0x000fda000bf05300 */
[----:B------:R-:W-:Y:S05]  /*0a50*/  @!P0 BRA `(.L_x_7) ;  /* 0x00000000001c8947 */ /* 0x000fea0003800000 */
[----:B01----:R-:W0:Y:S02]  /*0a60*/  LDC.64 R6, c[0x0][0x5a0] ;  /* 0x00016800ff067b82 */ /* 0x003e240000000a00 */
[----:B0-----:R-:W2:Y:S02]  /*0a70*/  LDG.E.64 R6, desc[UR36][R6.64] ;  /* 0x0000002406067981 */ /* 0x001ea4000c1e1b00 */
[----:B--2---:R-:W-:-:S04]  /*0a80*/  ISETP.NE.U32.AND P0, PT, R6, RZ, PT ;  /* 0x000000ff0600720c */ /* 0x004fc80003f05070 */
[----:B------:R-:W-:-:S13]  /*0a90*/  ISETP.NE.AND.EX P0, PT, R7, RZ, PT, P0 ;  /* 0x000000ff0700720c */ /* 0x000fda0003f05300 */
[----:B------:R-:W-:Y:S05]  /*0aa0*/  @!P0 BRA `(.L_x_7) ;  /* 0x0000000000088947 */ /* 0x000fea0003800000 */
[----:B------:R3:W5:Y:S01]  /*0ab0*/  LD.E R152, desc[UR36][R6.64] ;  /* 0x0000002406987980 */ /* 0x000762000c101900 */
[----:B------:R-:W-:Y:S05]  /*0ac0*/  BRA `(.L_x_8) ;  /* 0x0000000000247947 */ /* 0x000fea0003800000 */
.L_x_7:
[----:B------:R-:W-:Y:S02]  /*0ad0*/  ULDC.64 UR4, c[0x0][0x590] ;  /* 0x0001640000047ab9 */ /* 0x000fe40000000a00 */
[----:B------:R-:W-:-:S04]  /*0ae0*/  ISETP.NE.U32.AND P0, PT, RZ, UR4, PT ;  /* 0x00000004ff007c0c */ /* 0x000fc8000bf05070 */
[----:B------:R-:W-:-:S13]  /*0af0*/  ISETP.NE.AND.EX P0, PT, RZ, UR5, PT, P0 ;  /* 0x00000005ff007c0c */ /* 0x000fda000bf05300 */
[----:B------:R-:W-:Y:S05]  /*0b00*/  @!P0 BRA `(.L_x_9) ;  /* 0x00000000000c8947 */ /* 0x000fea0003800000 */
[----:B01----:R-:W0:Y:S02]  /*0b10*/  LDC.64 R6, c[0x0][0x590] ;  /* 0x00016400ff067b82 */ /* 0x003e240000000a00 */
[----:B0-----:R2:W5:Y:S01]  /*0b20*/  LDG.E R152, desc[UR36][R6.64] ;  /* 0x0000002406987981 */ /* 0x001562000c1e1900 */
[----:B------:R-:W-:Y:S05]  /*0b30*/  BRA `(.L_x_8) ;  /* 0x0000000000087947 */ /* 0x000fea0003800000 */
.L_x_9:
[----:B------:R-:W-:Y:S02]  /*0b40*/  ULDC UR4, c[0x0][0x584] ;  /* 0x0001610000047ab9 */ /* 0x000fe40000000800 */
[----:B------:R-:W-:-:S07]  /*0b50*/  IMAD.U32 R152, RZ, RZ, UR4 ;  /* 0x00000004ff987e24 */ /* 0x000fce000f8e00ff */
.L_x_8:
[----:B------:R-:W4:Y:S01]  /*0b60*/  LDC R2, c[0x0][0x65c] ;  /* 0x00019700ff027b82 */ /* 0x000f220000000800 */
[----:B------:R-:W4:Y:S01]  /*0b70*/  S2R R14, SR_CTAID.Y ;  /* 0x00000000000e7919 */ /* 0x000f220000002600 */
[----:B------:R-:W-:Y:S01]  /*0b80*/  ULDC UR6, c[0x0][0x28c] ;  /* 0x0000a30000067ab9 */ /* 0x000fe20000000800 */
[----:B------:R-:W-:Y:S01]  /*0b90*/  ISETP.NE.AND P0, PT, R8, 0x2, PT ;  /* 0x000000020800780c */ /* 0x000fe20003f05270 */
[----:B------:R-:W-:Y:S01]  /*0ba0*/  UIADD3 UR6, UR6, 0x1f, URZ ;  /* 0x0000001f06067890 */ /* 0x000fe2000fffe03f */
[----:B0123--:R-:W0:Y:S01]  /*0bb0*/  S2R R6, SR_CTAID.X ;  /* 0x0000000000067919 */ /* 0x00fe220000002500 */
[----:B------:R-:W-:Y:S01]  /*0bc0*/  IMAD.MOV.U32 R7, RZ, RZ, RZ ;  /* 0x000000ffff077224 */ /* 0x000fe200078e00ff */
[----:B------:R-:W-:Y:S01]  /*0bd0*/  UMOV UR39, URZ ;  /* 0x0000003f00277c82 */ /* 0x000fe20008000000 */
[----:B------:R-:W-:Y:S01]  /*0be0*/  USHF.R.S32.HI UR7, URZ, 0x1f, UR6 ;  /* 0x0000001f3f077899 */ /* 0x000fe20008011406 */
[----:B------:R-:W-:Y:S01]  /*0bf0*/  UMOV UR38, URZ ;  /* 0x0000003f00267c82 */ /* 0x000fe20008000000 */
[----:B------:R-:W-:-:S02]  /*0c00*/  ULDC.64 UR8, c[0x0][0x650] ;  /* 0x0001940000087ab9 */ /* 0x000fc40000000a00 */
[----:B------:R-:W-:-:S04]  /*0c10*/  ULEA.HI UR7, UR7, UR6, URZ, 0x5 ;  /* 0x0000000607077291 */ /* 0x000fc8000f8f283f */
[----:B------:R-:W-:Y:S01]  /*0c20*/  USHF.R.S32.HI UR40, URZ, 0x5, UR7 ;  /* 0x000000053f287899 */ /* 0x000fe20008011407 */
[----:B----4-:R-:W-:-:S13]  /*0c30*/  ISETP.NE.AND P1, PT, R2, 0x1, PT ;  /* 0x000000010200780c */ /* 0x010fda0003f25270 */
[----:B------:R-:W0:Y:S01]  /*0c40*/  @P1 LDC R19, c[0x0][0x10] ;  /* 0x00000400ff131b82 */ /* 0x000e220000000800 */
[----:B------:R-:W-:Y:S02]  /*0c50*/  @P1 IMAD.MOV.U32 R8, RZ, RZ, R14 ;  /* 0x000000ffff081224 */ /* 0x000fe400078e000e */
[----:B------:R-:W-:Y:S02]  /*0c60*/  @P1 IMAD.MOV.U32 R9, RZ, RZ, RZ ;  /* 0x000000ffff091224 */ /* 0x000fe400078e00ff */
[----:B------:R-:W-:-:S03]  /*0c70*/  @P1 IMAD.MOV.U32 R17, RZ, RZ, RZ ;  /* 0x000000ffff111224 */ /* 0x000fc600078e00ff */
[----:B------:R-:W1:Y:S01]  /*0c80*/  @!P1 LDC R11, c[0x0][0xc] ;  /* 0x00000300ff0b9b82 */ /* 0x000e620000000800 */
[----:B------:R-:W-:Y:S01]  /*0c90*/  ULDC UR4, c[0x0][0xc] ;  /* 0x0000030000047ab9 */ /* 0x000fe20000000800 */
[----:B------:R-:W-:Y:S02]  /*0ca0*/  ULDC UR5, c[0x0][0x10] ;  /* 0x0000040000057ab9 */ /* 0x000fe40000000800 */
[----:B------:R-:W-:-:S04]  /*0cb0*/  UIMAD.WIDE.U32 UR4, UR4, UR5, URZ ;  /* 0x00000005040472a5 */ /* 0x000fc8000f8e003f */
[----:B------:R-:W2:Y:S01]  /*0cc0*/  LDC R2, c[0x0][0x14] ;  /* 0x00000500ff027b82 */ /* 0x000ea20000000800 */
[----:B0-----:R-:W-:-:S04]  /*0cd0*/  @P1 IMAD.WIDE.U32 R18, R6, R19, R8 ;  /* 0x0000001306121225 */ /* 0x001fc800078e0008 */
[----:B------:R-:W-:Y:S02]  /*0ce0*/  @P1 IMAD.IADD R17, R19, 0x1, R17 ;  /* 0x0000000113111824 */ /* 0x000fe400078e0211 */
[----:B-1----:R-:W-:-:S04]  /*0cf0*/  @!P1 IMAD.WIDE.U32 R8, R11, R14, R6 ;  /* 0x0000000e0b089225 */ /* 0x002fc800078e0006 */
[----:B------:R-:W-:Y:S02]  /*0d00*/  @!P1 IMAD.MOV.U32 R18, RZ, RZ, R8 ;  /* 0x000000ffff129224 */ /* 0x000fe400078e0008 */
[----:B------:R-:W-:Y:S02]  /*0d10*/  @!P1 IMAD.MOV.U32 R17, RZ, RZ, R9 ;  /* 0x000000ffff119224 */ /* 0x000fe400078e0009 */
[----:B--2---:R-:W-:-:S04]  /*0d20*/  IMAD.WIDE.U32 R12, R2, UR4, RZ ;  /* 0x00000004020c7c25 */ /* 0x004fc8000f8e00ff */
[----:B------:R-:W-:Y:S01]  /*0d30*/  IMAD R23, R2, UR5, RZ ;  /* 0x0000000502177c24 */ /* 0x000fe2000f8e02ff */
[----:B------:R0:W-:Y:S03]  /*0d40*/  STL.64 [R1], R12 ;  /* 0x0000000c01007387 */ /* 0x0001e60000100a00 */
[----:B------:R-:W-:Y:S01]  /*0d50*/  IMAD.IADD R23, R13, 0x1, R23 ;  /* 0x000000010d177824 */ /* 0x000fe200078e0217 */
[----:B------:R-:W-:Y:S06]  /*0d60*/  @P0 BRA `(.L_x_10) ;  /* 0x0000000000200947 */ /* 0x000fec0003800000 */
[----:B------:R-:W-:Y:S01]  /*0d70*/  UISETP.GE.U32.AND UP0, UPT, UR40, 0x16, UPT ;  /* 0x000000162800788c */ /* 0x000fe2000bf06070 */
[----:B------:R-:W-:Y:S01]  /*0d80*/  IADD3 R18, P0, R18, R12, RZ ;  /* 0x0000000c12127210 */ /* 0x000fe20007f1e0ff */
[----:B------:R-:W-:Y:S01]  /*0d90*/  UIMAD.WIDE.U32 UR4, UR40, -0x45d1745d, URZ ;  /* 0xba2e8ba3280478a5 */ /* 0x000fe2000f8e003f */
[----:B------:R-:W-:-:S03]  /*0da0*/  UMOV UR38, URZ ;  /* 0x0000003f00267c82 */ /* 0x000fc60008000000 */
[----:B------:R-:W-:Y:S01]  /*0db0*/  USHF.R.U32.HI UR4, URZ, 0x4, UR5 ;  /* 0x000000043f047899 */ /* 0x000fe20008011605 */
[----:B------:R-:W-:-:S03]  /*0dc0*/  IMAD.X R17, R23, 0x1, R17, P0 ;  /* 0x0000000117117824 */ /* 0x000fc600000e0611 */
[----:B------:R-:W-:Y:S02]  /*0dd0*/  UIMAD UR39, UR4, -0x16, UR40 ;  /* 0xffffffea042778a4 */ /* 0x000fe4000f8e0228 */
[----:B------:R-:W-:-:S12]  /*0de0*/  @UP0 ULOP3.LUT UR38, UR4, 0x1, URZ, 0xc0, !UPT ;  /* 0x0000000104260892 */ /* 0x000fd8000f8ec03f */
.L_x_10:
[----:B------:R-:W-:Y:S01]  /*0df0*/  ISETP.GE.U32.AND P0, PT, R18, UR8, PT ;  /* 0x0000000812007c0c */ /* 0x000fe2000bf06070 */
[----:B------:R-:W-:Y:S01]  /*0e00*/  IMAD.MOV.U32 R19, RZ, RZ, -0x1 ;  /* 0xffffffffff137424 */ /* 0x000fe200078e00ff */
[----:B------:R-:W-:Y:S01]  /*0e10*/  PRMT R8, RZ, 0x7610, R8 ;  /* 0x00007610ff087816 */ /* 0x000fe20000000008 */
[----:B------:R-:W-:Y:S01]  /*0e20*/  IMAD.MOV.U32 R22, RZ, RZ, -0x1 ;  /* 0xffffffffff167424 */ /* 0x000fe200078e00ff */
[----:B------:R-:W-:Y:S01]  /*0e30*/  ISETP.GE.U32.AND.EX P0, PT, R17, UR9, PT, P0 ;  /* 0x0000000911007c0c */ /* 0x000fe2000bf06100 */
[----:B------:R-:W-:-:S12]  /*0e40*/  IMAD.MOV.U32 R2, RZ, RZ, -0x1 ;  /* 0xffffffffff027424 */ /* 0x000fd800078e00ff */
[----:B------:R-:W-:Y:S05]  /*0e50*/  @P0 BRA `(.L_x_11) ;  /* 0x00000004005c0947 */ /* 0x000fea0003800000 */
[----:B------:R-:W1:Y:S01]  /*0e60*/  LDC.64 R20, c[0x0][0x628] ;  /* 0x00018a00ff147b82 */ /* 0x000e620000000a00 */
[----:B------:R-:W-:Y:S02]  /*0e70*/  IMAD.MOV.U32 R8, RZ, RZ, R18 ;  /* 0x000000ffff087224 */ /* 0x000fe400078e0012 */
[----:B------:R-:W-:-:S05]  /*0e80*/  IMAD.MOV.U32 R9, RZ, RZ, R17 ;  /* 0x000000ffff097224 */ /* 0x000fca00078e0011 */
[----:B------:R-:W2:Y:S08]  /*0e90*/  LDC R2, c[0x0][0x630] ;  /* 0x00018c00ff027b82 */ /* 0x000eb00000000800 */
[----:B------:R-:W3:Y:S01]  /*0ea0*/  LDC.64 R24, c[0x0][0x620] ;  /* 0x00018800ff187b82 */ /* 0x000ee20000000a00 */
[----:B-1----:R-:W-:-:S04]  /*0eb0*/  ISETP.NE.U32.AND P0, PT, R20, RZ, PT ;  /* 0x000000ff1400720c */ /* 0x002fc80003f05070 */
[----:B------:R-:W-:-:S13]  /*0ec0*/  ISETP.NE.AND.EX P0, PT, R21, RZ, PT, P0 ;  /* 0x000000ff1500720c */ /* 0x000fda0003f05300 */
[----:B--23--:R-:W-:Y:S05]  /*0ed0*/  @!P0 BRA `(.L_x_12) ;  /* 0x0000000000288947 */ /* 0x00cfea0003800000 */
[----:B0-----:R-:W0:Y:S02]  /*0ee0*/  LDC R13, c[0x0][0x634] ;  /* 0x00018d00ff0d7b82 */ /* 0x001e240000000800 */
[----:B0-----:R-:W-:-:S05]  /*0ef0*/  IADD3 R13, P0, R18, R13, RZ ;  /* 0x0000000d120d7210 */ /* 0x001fca0007f1e0ff */
[----:B------:R-:W-:-:S04]  /*0f00*/  IMAD.X R15, RZ, RZ, R17, P0 ;  /* 0x000000ffff0f7224 */ /* 0x000fc800000e0611 */
[----:B------:R-:W-:-:S04]  /*0f10*/  IMAD.WIDE.U32 R8, R15, R20, RZ ;  /* 0x000000140f087225 */ /* 0x000fc800078e00ff */
[----:B------:R-:W-:-:S04]  /*0f20*/  IMAD.WIDE.U32 R10, P0, R13, R21, R8 ;  /* 0x000000150d0a7225 */ /* 0x000fc80007800008 */
[----:B------:R-:W-:-:S04]  /*0f30*/  IMAD.WIDE.U32 R8, R13, R20, RZ ;  /* 0x000000140d087225 */ /* 0x000fc800078e00ff */
[----:B------:R-:W-:Y:S01]  /*0f40*/  IMAD.X R13, RZ, RZ, RZ, P0 ;  /* 0x000000ffff0d7224 */ /* 0x000fe200000e06ff */
[----:B------:R-:W-:Y:S01]  /*0f50*/  IADD3 RZ, P0, R9, R10, RZ ;  /* 0x0000000a09ff7210 */ /* 0x000fe20007f1e0ff */
[----:B------:R-:W-:-:S04]  /*0f60*/  IMAD.MOV.U32 R12, RZ, RZ, R11 ;  /* 0x000000ffff0c7224 */ /* 0x000fc800078e000b */
[----:B------:R-:W-:-:S08]  /*0f70*/  IMAD.WIDE.U32.X R8, R15, R21, R12, P0 ;  /* 0x000000150f087225 */ /* 0x000fd000000e040c */
.L_x_12:
[-CC-:B------:R-:W-:Y:S01]  /*0f80*/  SHF.R.U64 R31, R8, R2.reuse, R9.reuse ;  /* 0x00000002081f7219 */ /* 0x180fe20000001209 */
[----:B0-----:R-:W0:Y:S01]  /*0f90*/  LDC R12, c[0x0][0x618] ;  /* 0x00018600ff0c7b82 */ /* 0x001e220000000800 */
[----:B------:R-:W-:Y:S01]  /*0fa0*/  SHF.R.U32.HI R7, RZ, R2, R9 ;  /* 0x00000002ff077219 */ /* 0x000fe20000011609 */
[----:B------:R-:W-:Y:S01]  /*0fb0*/  ULDC UR4, c[0x0][0x150] ;  /* 0x0000540000047ab9 */ /* 0x000fe20000000800 */
[----:B------:R-:W-:Y:S01]  /*0fc0*/  IADD3 R11, P0, RZ, -R31, RZ ;  /* 0x8000001fff0b7210 */ /* 0x000fe20007f1e0ff */
[----:B------:R-:W-:Y:S01]  /*0fd0*/  IMAD.MOV.U32 R19, RZ, RZ, R17 ;  /* 0x000000ffff137224 */ /* 0x000fe200078e0011 */
[----:B------:R-:W-:-:S03]  /*0fe0*/  I2FP.F32.U32 R2, R6 ;  /* 0x0000000600027245 */ /* 0x000fc60000201000 */
[----:B------:R-:W1:Y:S01]  /*0ff0*/  LDC.64 R26, c[0x0][0x640] ;  /* 0x00019000ff1a7b82 */ /* 0x000e620000000a00 */
[----:B------:R-:W-:Y:S02]  /*1000*/  IMAD.X R13, RZ, RZ, ~R7, P0 ;  /* 0x000000ffff0d7224 */ /* 0x000fe400000e0e07 */
[----:B------:R-:W-:Y:S01]  /*1010*/  FMUL R2, R2, UR4 ;  /* 0x0000000402027c20 */ /* 0x000fe20008400000 */
[----:B------:R-:W-:Y:S01]  /*1020*/  IMAD.WIDE.U32 R8, R11, R24, R18 ;  /* 0x000000180b087225 */ /* 0x000fe200078e0012 */
[----:B------:R-:W-:-:S03]  /*1030*/  ULDC UR4, c[0x0][0x154] ;  /* 0x0000550000047ab9 */ /* 0x000fc60000000800 */
[----:B------:R-:W-:Y:S01]  /*1040*/  IMAD R10, R13, R24, RZ ;  /* 0x000000180d0a7224 */ /* 0x000fe200078e02ff */
[----:B------:R-:W2:Y:S01]  /*1050*/  LDC R7, c[0x0][0x144] ;  /* 0x00005100ff077b82 */ /* 0x000ea20000000800 */
[----:B------:R-:W3:Y:S02]  /*1060*/  F2I.U32.TRUNC.NTZ R2, R2 ;  /* 0x0000000200027305 */ /* 0x000ee4000020f000 */
[----:B------:R-:W-:-:S04]  /*1070*/  IMAD R11, R11, R25, R10 ;  /* 0x000000190b0b7224 */ /* 0x000fc800078e020a */
[----:B------:R-:W-:Y:S01]  /*1080*/  IMAD.IADD R9, R9, 0x1, R11 ;  /* 0x0000000109097824 */ /* 0x000fe200078e020b */
[----:B------:R-:W4:Y:S01]  /*1090*/  LDC R22, c[0x0][0x608] ;  /* 0x00018200ff167b82 */ /* 0x000f220000000800 */
[----:B------:R-:W-:-:S03]  /*10a0*/  IMAD.MOV.U32 R11, RZ, RZ, -0x1 ;  /* 0xffffffffff0b7424 */ /* 0x000fc600078e00ff */
[--C-:B0-----:R-:W-:Y:S02]  /*10b0*/  SHF.R.U64 R20, R8, R12, R9.reuse ;  /* 0x0000000c08147219 */ /* 0x101fe40000001209 */
[----:B------:R-:W-:Y:S02]  /*10c0*/  I2FP.F32.U32 R8, R14 ;  /* 0x0000000e00087245 */ /* 0x000fe40000201000 */
[----:B------:R-:W0:Y:S01]  /*10d0*/  LDC R24, c[0x0][0x658] ;  /* 0x00019600ff187b82 */ /* 0x000e220000000800 */
[----:B-1----:R-:W-:Y:S01]  /*10e0*/  ISETP.NE.U32.AND P0, PT, R26, RZ, PT ;  /* 0x000000ff1a00720c */ /* 0x002fe20003f05070 */
[----:B---3--:R-:W-:Y:S02]  /*10f0*/  IMAD.MOV R10, RZ, RZ, -R2 ;  /* 0x000000ffff0a7224 */ /* 0x008fe400078e0a02 */
[----:B------:R-:W-:Y:S01]  /*1100*/  FMUL R8, R8, UR4 ;  /* 0x0000000408087c20 */ /* 0x000fe20008400000 */
[----:B------:R-:W-:Y:S02]  /*1110*/  SHF.R.U32.HI R9, RZ, R12, R9 ;  /* 0x0000000cff097219 */ /* 0x000fe40000011609 */
[----:B------:R-:W-:Y:S01]  /*1120*/  ISETP.NE.AND.EX P0, PT, R27, RZ, PT, P0 ;  /* 0x000000ff1b00720c */ /* 0x000fe20003f05300 */
[----:B------:R1:W3:Y:S01]  /*1130*/  F2I.U32.TRUNC.NTZ R15, R8 ;  /* 0x00000008000f7305 */ /* 0x0002e2000020f000 */
[----:B------:R-:W1:Y:S01]  /*1140*/  LDC R19, c[0x0][0x148] ;  /* 0x00005200ff137b82 */ /* 0x000e620000000800 */
[----:B--2---:R-:W-:-:S07]  /*1150*/  IMAD R2, R7, R10, R6 ;  /* 0x0000000a07027224 */ /* 0x004fce00078e0206 */
[----:B------:R-:W2:Y:S01]  /*1160*/  LDC R25, c[0x0][0x600] ;  /* 0x00018000ff197b82 */ /* 0x000ea20000000800 */
[-CC-:B----4-:R-:W-:Y:S02]  /*1170*/  SHF.R.U64 R32, R20, R22.reuse, R9.reuse ;  /* 0x0000001614207219 */ /* 0x190fe40000001209 */
[----:B------:R-:W-:Y:S01]  /*1180*/  SHF.R.U32.HI R7, RZ, R22, R9 ;  /* 0x00000016ff077219 */ /* 0x000fe20000011609 */
[----:B------:R-:W-:-:S04]  /*1190*/  IMAD.MOV.U32 R9, RZ, RZ, 0x1 ;  /* 0x00000001ff097424 */ /* 0x000fc800078e00ff */
[----:B------:R-:W4:Y:S01]  /*11a0*/  LDC R28, c[0x0][0x648] ;  /* 0x00019200ff1c7b82 */ /* 0x000f220000000800 */
[-C--:B0-----:R-:W-:Y:S02]  /*11b0*/  SHF.L.U32 R6, R11, R24.reuse, RZ ;  /* 0x000000180b067219 */ /* 0x081fe400000006ff */
[--C-:B------:R-:W-:Y:S02]  /*11c0*/  SHF.R.U64 R22, R32, R24, R7.reuse ;  /* 0x0000001820167219 */ /* 0x100fe40000001207 */
[----:B------:R-:W-:Y:S02]  /*11d0*/  LOP3.LUT R13, RZ, R6, RZ, 0x33, !PT ;  /* 0x00000006ff0d7212 */ /* 0x000fe400078e33ff */
[-C--:B------:R-:W-:Y:S01]  /*11e0*/  SHF.R.U32.HI R7, RZ, R24.reuse, R7 ;  /* 0x00000018ff077219 */ /* 0x080fe20000011607 */
[----:B------:R-:W0:Y:S01]  /*11f0*/  LDC R29, c[0x0][0x638] ;  /* 0x00018e00ff1d7b82 */ /* 0x000e220000000800 */
[----:B------:R-:W-:Y:S01]  /*1200*/  SHF.L.U32 R12, R9, R24, RZ ;  /* 0x00000018090c7219 */ /* 0x000fe200000006ff */
[----:B------:R-:W-:-:S06]  /*1210*/  IMAD.MOV.U32 R6, RZ, RZ, R22 ;  /* 0x000000ffff067224 */ /* 0x000fcc00078e0016 */
[----:B------:R-:W0:Y:S01]  /*1220*/  LDC R30, c[0x0][0x610] ;  /* 0x00018400ff1e7b82 */ /* 0x000e220000000800 */
[----:B-1-3--:R-:W-:Y:S05]  /*1230*/  @!P0 BRA `(.L_x_13) ;  /* 0x0000000000288947 */ /* 0x00afea0003800000 */
[----:B------:R-:W1:Y:S02]  /*1240*/  LDC R11, c[0x0][0x64c] ;  /* 0x00019300ff0b7b82 */ /* 0x000e640000000800 */
[----:B-1----:R-:W-:-:S05]  /*1250*/  IADD3 R11, P0, R22, R11, RZ ;  /* 0x0000000b160b7210 */ /* 0x002fca0007f1e0ff */
        /* <DEDUP_REMOVED lines=8> */
.L_x_13:
[----:B----4-:R-:W-:Y:S01]  /*12e0*/  SHF.R.U64 R6, R6, R28, R7 ;  /* 0x0000001c06067219 */ /* 0x010fe20000001207 */
[----:B--2---:R-:W-:Y:S01]  /*12f0*/  VIADD R7, R25, 0xffffffff ;  /* 0xffffffff19077836 */ /* 0x004fe20000000000 */
[----:B------:R-:W-:Y:S01]  /*1300*/  LOP3.LUT R13, R32, R13, RZ, 0xc0, !PT ;  /* 0x0000000d200d7212 */ /* 0x000fe200078ec0ff */
[----:B------:R-:W-:Y:S02]  /*1310*/  IMAD.MOV R15, RZ, RZ, -R15 ;  /* 0x000000ffff0f7224 */ /* 0x000fe400078e0a0f */
[----:B------:R-:W-:Y:S01]  /*1320*/  IMAD.MOV R8, RZ, RZ, -R6 ;  /* 0x000000ffff087224 */ /* 0x000fe200078e0a06 */
[----:B------:R-:W-:Y:S01]  /*1330*/  LOP3.LUT R7, R20, R7, RZ, 0xc0, !PT ;  /* 0x0000000714077212 */ /* 0x000fe200078ec0ff */
[----:B------:R-:W-:Y:S02]  /*1340*/  IMAD R13, R12, R6, R13 ;  /* 0x000000060c0d7224 */ /* 0x000fe400078e020d */
[----:B------:R-:W-:Y:S02]  /*1350*/  @P1 IMAD R2, R19, R15, R14 ;  /* 0x0000000f13021224 */ /* 0x000fe400078e020e */
[----:B0-----:R-:W-:-:S02]  /*1360*/  IMAD R6, R8, R29, R22 ;  /* 0x0000001d08067224 */ /* 0x001fc400078e0216 */
[----:B------:R-:W-:Y:S02]  /*1370*/  IMAD R2, R13, R30, R2 ;  /* 0x0000001e0d027224 */ /* 0x000fe400078e0202 */
[----:B------:R-:W-:Y:S02]  /*1380*/  IMAD R19, R6, R25, R7 ;  /* 0x0000001906137224 */ /* 0x000fe400078e0207 */
[----:B------:R-:W-:-:S03]  /*1390*/  IMAD.MOV.U32 R8, RZ, RZ, 0x1 ;  /* 0x00000001ff087424 */ /* 0x000fc600078e00ff */
[----:B------:R-:W-:Y:S02]  /*13a0*/  SEL R22, R19, R2, !P1 ;  /* 0x0000000213167207 */ /* 0x000fe40004800000 */
[----:B------:R-:W-:Y:S01]  /*13b0*/  SEL R19, R2, R19, !P1 ;  /* 0x0000001302137207 */ /* 0x000fe20004800000 */
[----:B------:R-:W-:-:S07]  /*13c0*/  IMAD.MOV.U32 R2, RZ, RZ, R31 ;  /* 0x000000ffff027224 */ /* 0x000fce00078e001f */
.L_x_11:
[----:B------:R-:W-:Y:S05]  /*13d0*/  @!P2 BRA `(.L_x_14) ;  /* 0x000000740058a947 */ /* 0x000fea0003800000 */
[----:B------:R-:W-:-:S13]  /*13e0*/  ISETP.GT.U32.AND P0, PT, R33, 0x1, PT ;  /* 0x000000012100780c */ /* 0x000fda0003f04070 */
[----:B------:R-:W-:Y:S05]  /*13f0*/  @P0 EXIT ;  /* 0x000000000000094d */ /* 0x000fea0003800000 */
.L_x_15:
[----:B------:R-:W-:-:S08]  /*1400*/  NOP ;  /* 0x0000000000007918 */ /* 0x000fd00000000000 */
[----:B------:R-:W1:Y:S02]  /*1410*/  USETMAXREG.TRY_ALLOC.CTAPOOL UP0, 0xe8 ;  /* 0x000000e8000079c8 */ /* 0x000e640008000600 */
[----:B-1----:R-:W-:-:S13]  /*1420*/  PLOP3.LUT P0, PT, PT, PT, UP0, 0x80, 0x0 ;  /* 0x000000000000781c */ /* 0x002fda0003f0f008 */
[----:B------:R-:W-:Y:S05]  /*1430*/  @!P0 BRA `(.L_x_15) ;  /* 0xfffffffc00f08947 */ /* 0x000fea000383ffff */
[----:B------:R-:W-:-:S13]  /*1440*/  LOP3.LUT P0, RZ, R8, 0xff, RZ, 0xc0, !PT ;  /* 0x000000ff08ff7812 */ /* 0x000fda000780c0ff */
[----:B------:R-:W-:Y:S05]  /*1450*/  @!P0 EXIT ;  /* 0x000000000000894d */ /* 0x000fea0003800000 */
[----:B------:R-:W1:Y:S01]  /*1460*/  S2UR UR4, SR_CgaCtaId ;  /* 0x00000000000479c3 */ /* 0x000e620000008800 */
[----:B------:R-:W-:Y:S01]  /*1470*/  VIADD R6, R5, 0xffffffff ;  /* 0xffffffff05067836 */ /* 0x000fe20000000000 */
[----:B------:R-:W-:Y:S01]  /*1480*/  SHF.R.S32.HI R0, RZ, 0x1f, R3 ;  /* 0x0000001fff007819 */ /* 0x000fe20000011403 */
[----:B------:R-:W-:Y:S01]  /*1490*/  UMOV UR41, 0x400 ;  /* 0x0000040000297882 */ /* 0x000fe20000000000 */
[----:B------:R-:W-:Y:S02]  /*14a0*/  UISETP.LT.AND UP0, UPT, UR40, 0x1, UPT ;  /* 0x000000012800788c */ /* 0x000fe4000bf01270 */
[----:B------:R-:W-:Y:S01]  /*14b0*/  R2UR UR42, R6 ;  /* 0x00000000062a72ca */ /* 0x000fe200000e0000 */
[----:B------:R-:W-:Y:S01]  /*14c0*/  ULDC UR5, c[0x0][0x284] ;  /* 0x0000a10000057ab9 */ /* 0x000fe20000000800 */
[CC--:B------:R-:W-:Y:S01]  /*14d0*/  LEA.HI R4, R0.reuse, R3.reuse, RZ, 0x2 ;  /* 0x0000000300047211 */ /* 0x0c0fe200078f10ff */
[----:B------:R-:W-:Y:S01]  /*14e0*/  USEL UR43, UR40, 0x1, UP0 ;  /* 0x00000001282b7887 */ /* 0x000fe20008000000 */
[----:B------:R-:W-:Y:S01]  /*14f0*/  LEA.HI R0, R0, R3, RZ, 0x5 ;  /* 0x0000000300007211 */ /* 0x000fe200078f28ff */
[----:B------:R-:W-:Y:S01]  /*1500*/  USHF.L.U32 UR44, UR40, 0x1, URZ ;  /* 0x00000001282c7899 */ /* 0x000fe2000800063f */
[--C-:B------:R-:W-:Y:S01]  /*1510*/  SHF.R.S32.HI R154, RZ, 0x2, R4.reuse ;  /* 0x00000002ff9a7819 */ /* 0x100fe20000011404 */
[----:B------:R-:W-:Y:S01]  /*1520*/  UIADD3 UR43, -UR43, UR40, URZ ;  /* 0x000000282b2b7290 */ /* 0x000fe2000fffe13f */
[----:B------:R-:W-:-:S02]  /*1530*/  SHF.R.S32.HI R5, RZ, 0x1f, R4 ;  /* 0x0000001fff057819 */ /* 0x000fc40000011404 */
[----:B------:R-:W-:Y:S02]  /*1540*/  LOP3.LUT R156, R4, 0xfffffffc, RZ, 0xc0, !PT ;  /* 0xfffffffc049c7812 */ /* 0x000fe400078ec0ff */
[----:B------:R-:W-:Y:S01]  /*1550*/  LEA.HI R5, R5, R154, RZ, 0x3 ;  /* 0x0000009a05057211 */ /* 0x000fe200078f18ff */
[----:B------:R-:W-:Y:S01]  /*1560*/  USHF.L.U32 UR42, UR42, 0x3, URZ ;  /* 0x000000032a2a7899 */ /* 0x000fe2000800063f */
[----:B------:R-:W-:Y:S01]  /*1570*/  ISETP.NE.AND P0, PT, R6, RZ, PT ;  /* 0x000000ff0600720c */ /* 0x000fe20003f05270 */
[----:B------:R-:W-:Y:S01]  /*1580*/  IMAD.IADD R156, R3, 0x1, -R156 ;  /* 0x00000001039c7824 */ /* 0x000fe200078e0a9c */
[----:B------:R-:W-:Y:S01]  /*1590*/  LOP3.LUT R5, R5, 0xfffffff8, RZ, 0xc0, !PT ;  /* 0xfffffff805057812 */ /* 0x000fe200078ec0ff */
[----:B-1----:R-:W-:Y:S02]  /*15a0*/  ULEA UR41, UR4, UR41, 0x18 ;  /* 0x0000002904297291 */ /* 0x002fe4000f8ec03f */
[----:B------:R-:W-:Y:S01]  /*15b0*/  IMAD.U32 R158, RZ, RZ, UR42 ;  /* 0x0000002aff9e7e24 */ /* 0x000fe2000f8e00ff */
[----:B------:R-:W-:Y:S01]  /*15c0*/  SEL R163, RZ, 0x1, P0 ;  /* 0x00000001ffa37807 */ /* 0x000fe20000000000 */
[----:B------:R-:W-:Y:S01]  /*15d0*/  IMAD.IADD R154, R154, 0x1, -R5 ;  /* 0x000000019a9a7824 */ /* 0x000fe200078e0a05 */
[----:B------:R-:W-:Y:S01]  /*15e0*/  UIADD3 UR45, UR41, 0x170, URZ ;  /* 0x00000170292d7890 */ /* 0x000fe2000fffe03f */
[----:B------:R-:W-:-:S02]  /*15f0*/  SHF.R.S32.HI R5, RZ, 0x5, R0 ;  /* 0x00000005ff057819 */ /* 0x000fc40000011400 */
[C---:B------:R-:W-:Y:S02]  /*1600*/  LOP3.LUT R160, R158.reuse, 0x8, RZ, 0xc0, !PT ;  /* 0x000000089ea07812 */ /* 0x040fe400078ec0ff */
[--C-:B------:R-:W-:Y:S01]  /*1610*/  SHF.R.S32.HI R155, RZ, 0x1f, R154.reuse ;  /* 0x0000001fff9b7819 */ /* 0x100fe2000001149a */
[C-C-:B------:R-:W-:Y:S01]  /*1620*/  IMAD R161, R5.reuse, -0x10, -R154.reuse ;  /* 0xfffffff005a17824 */ /* 0x140fe200078e0a9a */
[----:B------:R-:W-:Y:S01]  /*1630*/  LOP3.LUT R158, R158, 0x8, RZ, 0xc, !PT ;  /* 0x000000089e9e7812 */ /* 0x000fe200078e0cff */
[----:B------:R-:W-:Y:S01]  /*1640*/  IMAD.U32 R159, RZ, RZ, UR45 ;  /* 0x0000002dff9f7e24 */ /* 0x000fe2000f8e00ff */
[----:B------:R-:W-:Y:S01]  /*1650*/  LOP3.LUT R160, R160, 0x18, RZ, 0x3c, !PT ;  /* 0x00000018a0a07812 */ /* 0x000fe200078e3cff */
[----:B------:R-:W-:-:S04]  /*1660*/  IMAD.WIDE R154, R5, 0x10, R154 ;  /* 0x00000010059a7825 */ /* 0x000fc800078e029a */
[----:B------:R-:W-:Y:S02]  /*1670*/  VIADD R157, R159, UR42 ;  /* 0x0000002a9f9d7c36 */ /* 0x000fe40008000000 */
[----:B------:R-:W-:-:S07]  /*1680*/  VIADD R161, R161, UR5 ;  /* 0x00000005a1a17c36 */ /* 0x000fce0008000000 */
.L_x_295:
[----:B------:R-:W-:Y:S01]  /*1690*/  SHF.L.U32 R0, R163, 0x1f, RZ ;  /* 0x0000001fa3007819 */ /* 0x000fe200000006ff */
[----:B------:R-:W-:Y:S02]  /*16a0*/  ULDC UR4, c[0x0][0x28c] ;  /* 0x0000a30000047ab9 */ /* 0x000fe40000000800 */
[----:B------:R-:W-:Y:S01]  /*16b0*/  ISETP.LT.AND P1, PT, RZ, UR4, PT ;  /* 0x00000004ff007c0c */ /* 0x000fe2000bf21270 */
[----:B-1----:R-:W1:Y:S02]  /*16c0*/  SYNCS.PHASECHK.TRANS64.TRYWAIT P0, [R159+UR42], R0 ;  /* 0x000000009f0075a7 */ /* 0x002e64000800016a */
[----:B-1-34-:R-:W-:Y:S10]  /*16d0*/  @!P0 BRA `(.L_x_16) ;  /* 0x0000008c00188947 */ /* 0x01aff40003800000 */
.L_x_335:
[----:B------:R-:W-:Y:S05]  /*16e0*/  @P1 BRA `(.L_x_17) ;  /* 0x0000000000401947 */ /* 0x000fea0003800000 */
[----:B-1----:R-:W-:Y:S01]  /*16f0*/  MOV R0, 0x0 ;  /* 0x0000000000007802 */ /* 0x002fe20000000f00 */
[----:B------:R-:W-:Y:S01]  /*1700*/  ULDC.64 UR4, c[0x4][0x68] ;  /* 0x01001a0000047ab9 */ /* 0x000fe20000000a00 */
[----:B------:R-:W-:Y:S01]  /*1710*/  ULDC.64 UR6, c[0x4][0x8] ;  /* 0x0100020000067ab9 */ /* 0x000fe20000000a00 */
[----:B------:R-:W-:Y:S01]  /*1720*/  IMAD.U32 R4, RZ, RZ, UR4 ;  /* 0x00000004ff047e24 */ /* 0x000fe2000f8e00ff */
[----:B------:R1:W2:Y:S01]  /*1730*/  LDC.64 R14, c[0x4][R0] ;  /* 0x01000000000e7b82 */ /* 0x0002a20000000a00 */
[----:B------:R-:W-:Y:S01]  /*1740*/  IMAD.U32 R5, RZ, RZ, UR5 ;  /* 0x00000005ff057e24 */ /* 0x000fe2000f8e00ff */
[----:B------:R-:W-:Y:S01]  /*1750*/  ULDC.64 UR4, c[0x4][0x70] ;  /* 0x01001c0000047ab9 */ /* 0x000fe20000000a00 */
[----:B------:R-:W-:Y:S02]  /*1760*/  IMAD.U32 R10, RZ, RZ, UR6 ;  /* 0x00000006ff0a7e24 */ /* 0x000fe4000f8e00ff */
[----:B------:R-:W-:Y:S02]  /*1770*/  IMAD.U32 R6, RZ, RZ, UR4 ;  /* 0x00000004ff067e24 */ /* 0x000fe4000f8e00ff */
[----:B------:R-:W-:-:S02]  /*1780*/  IMAD.U32 R7, RZ, RZ, UR5 ;  /* 0x00000005ff077e24 */ /* 0x000fc4000f8e00ff */
[----:B------:R-:W-:Y:S02]  /*1790*/  IMAD.U32 R11, RZ, RZ, UR7 ;  /* 0x00000007ff0b7e24 */ /* 0x000fe4000f8e00ff */
[----:B------:R-:W-:Y:S02]  /*17a0*/  IMAD.MOV.U32 R8, RZ, RZ, 0x1e1 ;  /* 0x000001e1ff087424 */ /* 0x000fe400078e00ff */
[----:B0-----:R-:W-:Y:S02]  /*17b0*/  IMAD.MOV.U32 R12, RZ, RZ, 0x1 ;  /* 0x00000001ff0c7424 */ /* 0x001fe400078e00ff */
[----:B-1----:R-:W-:-:S07]  /*17c0*/  IMAD.MOV.U32 R13, RZ, RZ, RZ ;  /* 0x000000ffff0d7224 */ /* 0x002fce00078e00ff */
[----:B------:R-:W-:-:S07]  /*17d0*/  LEPC R20, `(.L_x_17) ;  /* 0x000000001014794e */ /* 0x000fce0000000000 */
[----:B--2--5:R-:W-:Y:S05]  /*17e0*/  CALL.ABS.NOINC R14 ;  /* 0x000000000e007343 */ /* 0x024fea0003c00000 */
.L_x_17:
[----:B-1----:R-:W-:-:S04]  /*17f0*/  LOP3.LUT R0, R16, 0x1, RZ, 0xfc, !PT ;  /* 0x0000000110007812 */ /* 0x002fc800078efcff */
[----:B------:R-:W-:-:S13]  /*1800*/  ISETP.NE.AND P0, PT, R0, 0x3, PT ;  /* 0x000000030000780c */ /* 0x000fda0003f05270 */
[----:B------:R-:W-:Y:S05]  /*1810*/  @!P0 BRA `(.L_x_18) ;  /* 0x0000000000048947 */ /* 0x000fea0003800000 */
[----:B------:R-:W-:Y:S01]  /*1820*/  BPT.TRAP 0x1 ;  /* 0x000000040000795c */ /* 0x000fe20000300000 */
.L_x_18:
[----:B------:R-:W-:Y:S02]  /*1830*/  IMAD.U32 R3, RZ, RZ, UR39 ;  /* 0x00000027ff037e24 */ /* 0x000fe4000f8e00ff */
[----:B------:R-:W-:-:S03]  /*1840*/  IMAD.U32 R0, RZ, RZ, UR38 ;  /* 0x00000026ff007e24 */ /* 0x000fc6000f8e00ff */
[----:B------:R-:W-:Y:S02]  /*1850*/  LEA R3, R3, UR41, 0x3 ;  /* 0x0000002903037c11 */ /* 0x000fe4000f8e18ff */
[----:B------:R-:W-:-:S04]  /*1860*/  SHF.L.U32 R0, R0, 0x1f, RZ ;  /* 0x0000001f00007819 */ /* 0x000fc800000006ff */
[----:B------:R1:W2:Y:S01]  /*1870*/  SYNCS.PHASECHK.TRANS64.TRYWAIT P1, [R3+URZ], R0 ;  /* 0x00000000030075a7 */ /* 0x0002a2000802017f */
[----:B------:R-:W-:Y:S05]  /*1880*/  @!P0 BRA `(.L_x_19) ;  /* 0x0000000000048947 */ /* 0x000fea0003800000 */
[----:B------:R-:W-:Y:S01]  /*1890*/  BPT.TRAP 0x1 ;  /* 0x000000040000795c */ /* 0x000fe20000300000 */
.L_x_19:
[----:B------:R-:W-:-:S05]  /*18a0*/  IMAD.U32 R4, RZ, RZ, UR43 ;  /* 0x0000002bff047e24 */ /* 0x000fca000f8e00ff */
[----:B------:R-:W-:Y:S01]  /*18b0*/  ISETP.GE.AND P2, PT, R4, 0x1, PT ;  /* 0x000000010400780c */ /* 0x000fe20003f46270 */
[----:B--2---:R-:W-:-:S12]  /*18c0*/  @P1 BRA `(.L_x_20) ;  /* 0x0000000000081947 */ /* 0x004fd80003800000 */
[----:B------:R-:W2:Y:S02]  /*18d0*/  SYNCS.PHASECHK.TRANS64.TRYWAIT P1, [R3+URZ], R0 ;  /* 0x00000000030075a7 */ /* 0x000ea4000802017f */
[----:B--2---:R-:W-:Y:S05]  /*18e0*/  @!P1 BRA `(.L_x_21) ;  /* 0x0000008800a89947 */ /* 0x004fea0003800000 */
.L_x_20:
[----:B------:R-:W-:Y:S05]  /*18f0*/  WARPSYNC.ALL ;  /* 0x0000000000007948 */ /* 0x000fea0003800000 */
[----:B------:R-:W-:Y:S01]  /*1900*/  UIADD3 UR4, UR41, 0x280, URZ ;  /* 0x0000028029047890 */ /* 0x000fe2000fffe03f */
[----:B------:R-:W-:Y:S01]  /*1910*/  WARPGROUP.ARRIVE ;  /* 0x00000000000079c5 */ /* 0x000fe20000000000 */
[----:B------:R-:W-:Y:S02]  /*1920*/  UIADD3 UR5, UR41, 0xb280, URZ ;  /* 0x0000b28029057890 */ /* 0x000fe4000fffe03f */
[----:B------:R-:W-:Y:S02]  /*1930*/  USHF.R.U32.HI UR4, URZ, 0x4, UR4 ;  /* 0x000000043f047899 */ /* 0x000fe40008011604 */
[----:B------:R-:W-:-:S02]  /*1940*/  USHF.R.U32.HI UR5, URZ, 0x4, UR5 ;  /* 0x000000043f057899 */ /* 0x000fc40008011605 */
[----:B------:R-:W-:Y:S02]  /*1950*/  ULOP3.LUT UR4, UR4, 0x3fff, URZ, 0xc0, !UPT ;  /* 0x00003fff04047892 */ /* 0x000fe4000f8ec03f */
[----:B------:R-:W-:Y:S02]  /*1960*/  ULOP3.LUT UR5, UR5, 0x3fff, URZ, 0xc0, !UPT ;  /* 0x00003fff05057892 */ /* 0x000fe4000f8ec03f */
[----:B------:R-:W-:Y:S02]  /*1970*/  ULOP3.LUT UR11, UR4, 0x10000, URZ, 0xfc, !UPT ;  /* 0x00010000040b7892 */ /* 0x000fe4000f8efc3f */
[----:B------:R-:W-:Y:S02]  /*1980*/  ULOP3.LUT UR10, UR5, 0x10000, URZ, 0xfc, !UPT ;  /* 0x00010000050a7892 */ /* 0x000fe4000f8efc3f */
[----:B------:R-:W-:Y:S02]  /*1990*/  ULEA UR4, UR39, UR11, 0x7 ;  /* 0x0000000b27047291 */ /* 0x000fe4000f8e383f */
[----:B------:R-:W-:Y:S01]  /*19a0*/  ULEA UR6, UR39, UR10, 0x9 ;  /* 0x0000000a27067291 */ /* 0x000fe2000f8e483f */
[----:B------:R-:W-:Y:S01]  /*19b0*/  UMOV UR5, 0xc0000010 ;  /* 0xc000001000057882 */ /* 0x000fe20000000000 */
[----:B------:R-:W-:-:S07]  /*19c0*/  UMOV UR7, 0xc0000010 ;  /* 0xc000001000077882 */ /* 0x000fce0000000000 */
[----:B------:R-:W-:Y:S03]  /*19d0*/  IGMMA.64x256x32.S8.S8 R24, gdesc[UR4], RZ, !UPT, gsb0 ;  /* 0x06600000041879f1 */ /* 0x000fe6000c0410ff */
[----:B------:R-:W-:Y:S02]  /*19e0*/  WARPGROUP.DEPBAR.LE gsb0, 0x0 ;  /* 0x00008000000079c5 */ /* 0x000fe40000010000 */
[----:B------:R-:W-:Y:S05]  /*19f0*/  @!P2 BRA `(.L_x_22) ;  /* 0x0000000000b4a947 */ /* 0x000fea0003800000 */
[----:B------:R-:W-:Y:S01]  /*1a00*/  UIADD3 UR4, UR39, 0x1, URZ ;  /* 0x0000000127047890 */ /* 0x000fe2000fffe03f */
[----:B-12---:R-:W-:Y:S01]  /*1a10*/  IMAD.U32 R0, RZ, RZ, UR43 ;  /* 0x0000002bff007e24 */ /* 0x006fe2000f8e00ff */
[----:B------:R-:W-:Y:S02]  /*1a20*/  UMOV UR9, UR39 ;  /* 0x0000002700097c82 */ /* 0x000fe40008000000 */
[----:B------:R-:W-:-:S04]  /*1a30*/  UISETP.NE.AND UP0, UPT, UR4, 0x16, UPT ;  /* 0x000000160400788c */ /* 0x000fc8000bf05270 */
[----:B------:R-:W-:Y:S02]  /*1a40*/  USEL UR5, URZ, 0x1, UP0 ;  /* 0x000000013f057887 */ /* 0x000fe40008000000 */
[----:B------:R-:W-:Y:S02]  /*1a50*/  USEL UR8, UR4, URZ, UP0 ;  /* 0x0000003f04087287 */ /* 0x000fe40008000000 */
[----:B------:R-:W-:-:S06]  /*1a60*/  ULOP3.LUT UR5, UR38, UR5, URZ, 0x3c, !UPT ;  /* 0x0000000526057292 */ /* 0x000fcc000f8e3c3f */
[----:B------:R-:W-:-:S07]  /*1a70*/  IMAD.U32 R5, RZ, RZ, UR5 ;  /* 0x00000005ff057e24 */ /* 0x000fce000f8e00ff */
.L_x_29:
[----:B-12---:R-:W-:Y:S05]  /*1a80*/  @!P0 BRA `(.L_x_23) ;  /* 0x0000000000048947 */ /* 0x006fea0003800000 */
[----:B------:R-:W-:Y:S01]  /*1a90*/  BPT.TRAP 0x1 ;  /* 0x000000040000795c */ /* 0x000fe20000300000 */
.L_x_23:
[----:B------:R-:W-:Y:S01]  /*1aa0*/  ULEA UR4, UR8, UR41, 0x3 ;  /* 0x0000002908047291 */ /* 0x000fe2000f8e183f */
[----:B------:R-:W-:-:S08]  /*1ab0*/  SHF.L.U32 R3, R5, 0x1f, RZ ;  /* 0x0000001f05037819 */ /* 0x000fd000000006ff */
[----:B------:R1:W2:Y:S01]  /*1ac0*/  SYNCS.PHASECHK.TRANS64.TRYWAIT P1, [UR4], R3 ;  /* 0x00000003ff0075a7 */ /* 0x0002a20008020144 */
[----:B------:R-:W-:Y:S05]  /*1ad0*/  @!P0 BRA `(.L_x_24) ;  /* 0x0000000000048947 */ /* 0x000fea0003800000 */
[----:B------:R-:W-:Y:S01]  /*1ae0*/  BPT.TRAP 0x1 ;  /* 0x000000040000795c */ /* 0x000fe20000300000 */
.L_x_24:
[----:B--2---:R-:W-:Y:S05]  /*1af0*/  @P1 BRA `(.L_x_25) ;  /* 0x0000000000081947 */ /* 0x004fea0003800000 */
[----:B------:R-:W2:Y:S02]  /*1b00*/  SYNCS.PHASECHK.TRANS64.TRYWAIT P1, [UR4], R3 ;  /* 0x00000003ff0075a7 */ /* 0x000ea40008020144 */
[----:B--2---:R-:W-:Y:S05]  /*1b10*/  @!P1 BRA `(.L_x_26) ;  /* 0x0000008800309947 */ /* 0x004fea0003800000 */
.L_x_25:
[----:B------:R-:W-:Y:S01]  /*1b20*/  ULEA UR4, UR8, UR11, 0x7 ;  /* 0x0000000b08047291 */ /* 0x000fe2000f8e383f */
[----:B------:R-:W-:Y:S01]  /*1b30*/  WARPGROUP.ARRIVE ;  /* 0x00000000000079c5 */ /* 0x000fe20000000000 */
[----:B------:R-:W-:Y:S01]  /*1b40*/  ULEA UR6, UR8, UR10, 0x9 ;  /* 0x0000000a08067291 */ /* 0x000fe2000f8e483f */
[----:B------:R-:W-:Y:S01]  /*1b50*/  UMOV UR5, 0xc0000010 ;  /* 0xc000001000057882 */ /* 0x000fe20000000000 */
[----:B------:R-:W-:-:S07]  /*1b60*/  UMOV UR7, 0xc0000010 ;  /* 0xc000001000077882 */ /* 0x000fce0000000000 */
[----:B------:R-:W-:Y:S03]  /*1b70*/  IGMMA.64x256x32.S8.S8 R24, gdesc[UR4], R24, gsb0 ;  /* 0x06600000041879f1 */ /* 0x000fe60008041018 */
[----:B------:R-:W-:Y:S02]  /*1b80*/  WARPGROUP.DEPBAR.LE gsb0, 0x0 ;  /* 0x00008000000079c5 */ /* 0x000fe40000010000 */
[----:B------:R-:W-:Y:S05]  /*1b90*/  @!P0 BRA `(.L_x_27) ;  /* 0x0000000000048947 */ /* 0x000fea0003800000 */
[----:B------:R-:W-:Y:S01]  /*1ba0*/  BPT.TRAP 0x1 ;  /* 0x000000040000795c */ /* 0x000fe20000300000 */
.L_x_27:
[----:B------:R-:W-:Y:S01]  /*1bb0*/  ULEA UR4, UR9, UR41, 0x3 ;  /* 0x0000002909047291 */ /* 0x000fe2000f8e183f */
[----:B------:R-:W-:-:S03]  /*1bc0*/  ISETP.GT.U32.AND P1, PT, R16, 0x1, PT ;  /* 0x000000011000780c */ /* 0x000fc60003f24070 */
[----:B------:R-:W-:-:S04]  /*1bd0*/  UIADD3 UR4, UR4, 0xb0, URZ ;  /* 0x000000b004047890 */ /* 0x000fc8000fffe03f */
[----:B------:R-:W-:-:S09]  /*1be0*/  UPRMT UR4, URZ, 0x654, UR4 ;  /* 0x000006543f047896 */ /* 0x000fd20008000004 */
[----:B------:R-:W-:Y:S01]  /*1bf0*/  SYNCS.ARRIVE.TRANS64.RED.A1T0 RZ, [UR4], RZ ;  /* 0x000000ffffff79a7 */ /* 0x000fe20008100404 */
[----:B------:R-:W-:Y:S05]  /*1c00*/  @P1 BRA `(.L_x_28) ;  /* 0x0000000000041947 */ /* 0x000fea0003800000 */
[----:B------:R-:W-:Y:S01]  /*1c10*/  BPT.TRAP 0x1 ;  /* 0x000000040000795c */ /* 0x000fe20000300000 */
.L_x_28:
[----:B------:R-:W-:Y:S01]  /*1c20*/  UIADD3 UR8, UR8, 0x1, URZ ;  /* 0x0000000108087890 */ /* 0x000fe2000fffe03f */
[C---:B------:R-:W-:Y:S01]  /*1c30*/  ISETP.GT.AND P1, PT, R0.reuse, 0x1, PT ;  /* 0x000000010000780c */ /* 0x040fe20003f24270 */
[----:B------:R-:W-:Y:S01]  /*1c40*/  UIADD3 UR9, UR9, 0x1, URZ ;  /* 0x0000000109097890 */ /* 0x000fe2000fffe03f */
[----:B------:R-:W-:Y:S01]  /*1c50*/  VIADD R0, R0, 0xffffffff ;  /* 0xffffffff00007836 */ /* 0x000fe20000000000 */
[----:B------:R-:W-:Y:S02]  /*1c60*/  UISETP.NE.AND UP0, UPT, UR8, 0x16, UPT ;  /* 0x000000160800788c */ /* 0x000fe4000bf05270 */
[----:B------:R-:W-:Y:S02]  /*1c70*/  UISETP.NE.AND UP1, UPT, UR9, 0x16, UPT ;  /* 0x000000160900788c */ /* 0x000fe4000bf25270 */
[----:B------:R-:W-:Y:S02]  /*1c80*/  USEL UR4, URZ, 0x1, UP0 ;  /* 0x000000013f047887 */ /* 0x000fe40008000000 */
[----:B------:R-:W-:-:S02]  /*1c90*/  USEL UR8, UR8, URZ, UP0 ;  /* 0x0000003f08087287 */ /* 0x000fc40008000000 */
[----:B------:R-:W-:Y:S02]  /*1ca0*/  USEL UR9, UR9, URZ, UP1 ;  /* 0x0000003f09097287 */ /* 0x000fe40008800000 */
[----:B------:R-:W-:Y:S01]  /*1cb0*/  LOP3.LUT R5, R5, UR4, RZ, 0x3c, !PT ;  /* 0x0000000405057c12 */ /* 0x000fe2000f8e3cff */
[----:B------:R-:W-:Y:S09]  /*1cc0*/  @P1 BRA `(.L_x_29) ;  /* 0xfffffffc006c1947 */ /* 0x000ff2000383ffff */
.L_x_22:
[----:B-12---:R-:W1:Y:S01]  /*1cd0*/  LDC R0, c[0x0][0x28c] ;  /* 0x0000a300ff007b82 */ /* 0x006e620000000800 */
[----:B------:R2:W-:Y:S01]  /*1ce0*/  SYNCS.ARRIVE.TRANS64.A1T0 RZ, [R158+UR45], RZ ;  /* 0x000000ff9eff79a7 */ /* 0x0005e2000810002d */
[----:B-1----:R-:W-:-:S13]  /*1cf0*/  ISETP.GE.AND P1, PT, R0, 0x1, PT ;  /* 0x000000010000780c */ /* 0x002fda0003f26270 */
[----:B--2---:R-:W-:Y:S05]  /*1d00*/  @!P1 BRA `(.L_x_30) ;  /* 0x0000000000349947 */ /* 0x004fea0003800000 */
[----:B------:R-:W-:Y:S05]  /*1d10*/  @!P0 BRA `(.L_x_31) ;  /* 0x0000000000048947 */ /* 0x000fea0003800000 */
[----:B------:R-:W-:Y:S01]  /*1d20*/  BPT.TRAP 0x1 ;  /* 0x000000040000795c */ /* 0x000fe20000300000 */
.L_x_31:
[----:B------:R-:W-:Y:S01]  /*1d30*/  UIADD3 UR6, UR43, UR39, URZ ;  /* 0x000000272b067290 */ /* 0x000fe2000fffe03f */
[----:B------:R-:W-:-:S03]  /*1d40*/  ISETP.GT.U32.AND P0, PT, R16, 0x1, PT ;  /* 0x000000011000780c */ /* 0x000fc60003f04070 */
[----:B------:R-:W-:-:S04]  /*1d50*/  UIMAD.WIDE.U32 UR4, UR6, -0x45d1745d, URZ ;  /* 0xba2e8ba3060478a5 */ /* 0x000fc8000f8e003f */
[----:B------:R-:W-:-:S04]  /*1d60*/  USHF.R.U32.HI UR4, URZ, 0x4, UR5 ;  /* 0x000000043f047899 */ /* 0x000fc80008011605 */
[----:B------:R-:W-:-:S04]  /*1d70*/  UIMAD UR6, UR4, -0x16, UR6 ;  /* 0xffffffea040678a4 */ /* 0x000fc8000f8e0206 */
[----:B------:R-:W-:-:S04]  /*1d80*/  ULEA UR6, UR6, UR41, 0x3 ;  /* 0x0000002906067291 */ /* 0x000fc8000f8e183f */
[----:B------:R-:W-:-:S04]  /*1d90*/  UIADD3 UR6, UR6, 0xb0, URZ ;  /* 0x000000b006067890 */ /* 0x000fc8000fffe03f */
[----:B------:R-:W-:-:S09]  /*1da0*/  UPRMT UR6, URZ, 0x654, UR6 ;  /* 0x000006543f067896 */ /* 0x000fd20008000006 */
[----:B------:R-:W-:Y:S01]  /*1db0*/  SYNCS.ARRIVE.TRANS64.RED.A1T0 RZ, [UR6], RZ ;  /* 0x000000ffffff79a7 */ /* 0x000fe20008100406 */
[----:B------:R-:W-:Y:S05]  /*1dc0*/  @P0 BRA `(.L_x_30) ;  /* 0x0000000000040947 */ /* 0x000fea0003800000 */
[----:B------:R-:W-:Y:S01]  /*1dd0*/  BPT.TRAP 0x1 ;  /* 0x000000040000795c */ /* 0x000fe20000300000 */
.L_x_30:
[----:B------:R-:W-:Y:S01]  /*1de0*/  SHF.L.U32 R0, R163, 0x1f, RZ ;  /* 0x0000001fa3007819 */ /* 0x000fe200000006ff */
[----:B------:R-:W-:Y:S01]  /*1df0*/  UIADD3 UR39, UR44, UR39, URZ ;  /* 0x000000272c277290 */ /* 0x000fe2000fffe03f */
[----:B------:R-:W1:Y:S01]  /*1e00*/  LDC R7, c[0x0][0x288] ;  /* 0x0000a200ff077b82 */ /* 0x000e620000000800 */
[----:B------:R-:W-:Y:S01]  /*1e10*/  UISETP.GE.U32.AND UP1, UPT, UR44, 0x16, UPT ;  /* 0x000000162c00788c */ /* 0x000fe2000bf26070 */
[----:B------:R-:W-:Y:S01]  /*1e20*/  IMAD.SHL.U32 R8, R156, 0x2, RZ ;  /* 0x000000029c087824 */ /* 0x000fe200078e00ff */
[----:B------:R-:W-:Y:S02]  /*1e30*/  UISETP.GT.U32.AND UP0, UPT, UR39, 0x15, UPT ;  /* 0x000000152700788c */ /* 0x000fe4000bf04070 */
[----:B------:R-:W-:Y:S02]  /*1e40*/  UIMAD.WIDE.U32 UR4, UR39, -0x45d1745d, URZ ;  /* 0xba2e8ba3270478a5 */ /* 0x000fe4000f8e003f */
[----:B------:R-:W-:Y:S01]  /*1e50*/  UISETP.LT.U32.AND UP0, UPT, UR44, 0x16, UP0 ;  /* 0x000000162c00788c */ /* 0x000fe20008701070 */
[----:B------:R-:W2:Y:S01]  /*1e60*/  SYNCS.PHASECHK.TRANS64.TRYWAIT P0, [R159+UR42+0x10], R0 ;  /* 0x000010009f0075a7 */ /* 0x000ea2000800016a */
[----:B------:R-:W-:Y:S01]  /*1e70*/  USHF.R.U32.HI UR4, URZ, 0x4, UR5 ;  /* 0x000000043f047899 */ /* 0x000fe20008011605 */
[----:B------:R-:W-:Y:S01]  /*1e80*/  SHF.R.S32.HI R9, RZ, 0x1f, R8 ;  /* 0x0000001fff097819 */ /* 0x000fe20000011408 */
[----:B------:R-:W-:-:S02]  /*1e90*/  USEL UR6, URZ, 0x1, !UP0 ;  /* 0x000000013f067887 */ /* 0x000fc4000c000000 */
[----:B------:R-:W-:Y:S02]  /*1ea0*/  UIMAD UR39, UR4, -0x16, UR39 ;  /* 0xffffffea042778a4 */ /* 0x000fe4000f8e0227 */
[----:B------:R-:W-:-:S04]  /*1eb0*/  ULOP3.LUT UR38, UR38, UR6, URZ, 0x3c, !UPT ;  /* 0x0000000626267292 */ /* 0x000fc8000f8e3c3f */
[----:B------:R-:W-:Y:S01]  /*1ec0*/  @UP1 ULOP3.LUT UR38, UR38, 0x1, UR4, 0x78, !UPT ;  /* 0x0000000126261892 */ /* 0x000fe2000f8e7804 */
[----:B-12---:R-:W-:Y:S11]  /*1ed0*/  @!P0 BRA `(.L_x_32) ;  /* 0x0000008400588947 */ /* 0x006ff60003800000 */
.L_x_336:
[----:B-1----:R-:W-:Y:S01]  /*1ee0*/  IMAD.SHL.U32 R0, R19, 0x40, RZ ;  /* 0x0000004013007824 */ /* 0x002fe200078e00ff */
[----:B------:R-:W-:Y:S01]  /*1ef0*/  ULDC UR6, c[0x0][0x284] ;  /* 0x0000a10000067ab9 */ /* 0x000fe20000000800 */
[----:B------:R-:W-:Y:S01]  /*1f00*/  IMAD.SHL.U32 R22, R22, 0x100, RZ ;  /* 0x0000010016167824 */ /* 0x000fe200078e00ff */
[----:B------:R-:W-:Y:S01]  /*1f10*/  SHF.R.S32.HI R15, RZ, 0x1f, R2 ;  /* 0x0000001fff0f7819 */ /* 0x000fe20000011402 */
[----:B------:R-:W-:Y:S01]  /*1f20*/  ULDC.64 UR4, c[0x0][0x5d0] ;  /* 0x0001740000047ab9 */ /* 0x000fe20000000a00 */
[----:B------:R-:W-:Y:S01]  /*1f30*/  ISETP.GE.AND P0, PT, R0, UR6, PT ;  /* 0x0000000600007c0c */ /* 0x000fe2000bf06270 */
[----:B------:R-:W-:Y:S01]  /*1f40*/  IMAD.WIDE.U32 R4, R2, UR4, R8 ;  /* 0x0000000402047c25 */ /* 0x000fe2000f8e0008 */
[----:B------:R-:W-:Y:S02]  /*1f50*/  SHF.R.S32.HI R14, RZ, 0x1f, R22 ;  /* 0x0000001fff0e7819 */ /* 0x000fe40000011416 */
[C---:B------:R-:W-:Y:S01]  /*1f60*/  ISETP.GE.OR P0, PT, R22.reuse, R7, P0 ;  /* 0x000000071600720c */ /* 0x040fe20000706670 */
[----:B------:R-:W-:Y:S01]  /*1f70*/  IMAD R3, R15, UR4, RZ ;  /* 0x000000040f037c24 */ /* 0x000fe2000f8e02ff */
[----:B------:R-:W-:-:S03]  /*1f80*/  IADD3 R4, P1, R22, R4, RZ ;  /* 0x0000000416047210 */ /* 0x000fc60007f3e0ff */
[----:B------:R-:W-:-:S05]  /*1f90*/  IMAD R3, R2, UR5, R3 ;  /* 0x0000000502037c24 */ /* 0x000fca000f8e0203 */
[----:B------:R-:W-:-:S03]  /*1fa0*/  IADD3.X R5, R14, R5, R3, P1, !PT ;  /* 0x000000050e057210 */ /* 0x000fc60000ffe403 */
[----:B------:R-:W-:Y:S05]  /*1fb0*/  @P0 BRA `(.L_x_33) ;  /* 0x0000006000b00947 */ /* 0x000fea0003800000 */
[----:B0-----:R-:W0:Y:S01]  /*1fc0*/  LDC.64 R12, c[0x0][0x5c8] ;  /* 0x00017200ff0c7b82 */ /* 0x001e220000000a00 */
[----:B------:R-:W-:Y:S01]  /*1fd0*/  IMAD.WIDE R10, R19, 0x40, R154 ;  /* 0x00000040130a7825 */ /* 0x000fe200078e029a */
[----:B------:R-:W-:Y:S01]  /*1fe0*/  ULDC.64 UR4, c[0x0][0x5c0] ;  /* 0x0001700000047ab9 */ /* 0x000fe20000000a00 */
[----:B------:R-:W-:Y:S02]  /*1ff0*/  BSSY B0, `(.L_x_33) ;  /* 0x0000628000007945 */ /* 0x000fe40003800000 */
[----:B------:R-:W-:Y:S02]  /*2000*/  IMAD.IADD R19, R161, 0x1, -R0 ;  /* 0x00000001a1137824 */ /* 0x000fe400078e0a00 */
[-C--:B0-----:R-:W-:Y:S02]  /*2010*/  IMAD R3, R11, R12.reuse, RZ ;  /* 0x0000000c0b037224 */ /* 0x081fe400078e02ff */
[----:B------:R-:W-:-:S04]  /*2020*/  IMAD.WIDE.U32 R4, R10, R12, R4 ;  /* 0x0000000c0a047225 */ /* 0x000fc800078e0004 */
[----:B------:R-:W-:Y:S01]  /*2030*/  IMAD R3, R10, R13, R3 ;  /* 0x0000000d0a037224 */ /* 0x000fe200078e0203 */
[----:B------:R-:W-:-:S03]  /*2040*/  IADD3 R4, P0, R4, UR4, RZ ;  /* 0x0000000404047c10 */ /* 0x000fc6000ff1e0ff */
[----:B------:R-:W-:Y:S01]  /*2050*/  IMAD.IADD R3, R5, 0x1, R3 ;  /* 0x0000000105037824 */ /* 0x000fe200078e0203 */
[----:B------:R-:W-:-:S04]  /*2060*/  LEA R6, P1, R12, R4, 0x3 ;  /* 0x000000040c067211 */ /* 0x000fc800078218ff */
[----:B------:R-:W-:Y:S01]  /*2070*/  IADD3.X R5, R3, UR5, RZ, P0, !PT ;  /* 0x0000000503057c10 */ /* 0x000fe200087fe4ff */
[----:B------:R-:W-:Y:S01]  /*2080*/  IMAD R3, R156, -0x2, R7 ;  /* 0xfffffffe9c037824 */ /* 0x000fe200078e0207 */
[----:B-----5:R-:W-:Y:S02]  /*2090*/  ISETP.NE.AND P0, PT, R152, RZ, PT ;  /* 0x000000ff9800720c */ /* 0x020fe40003f05270 */
[----:B------:R-:W-:Y:S01]  /*20a0*/  LEA.HI.X R7, R12, R5, R13, 0x3, P1 ;  /* 0x000000050c077211 */ /* 0x000fe200008f1c0d */
[----:B------:R-:W-:-:S10]  /*20b0*/  IMAD.IADD R0, R3, 0x1, -R22 ;  /* 0x0000000103007824 */ /* 0x000fd400078e0a16 */
[----:B------:R-:W-:Y:S05]  /*20c0*/  @!P0 BRA `(.L_x_34) ;  /* 0x0000004800608947 */ /* 0x000fea0003800000 */
[----:B------:R-:W0:Y:S01]  /*20d0*/  LDC.64 R20, c[0x0][0x5b0] ;  /* 0x00016c00ff147b82 */ /* 0x000e220000000a00 */
[----:B------:R-:W-:Y:S01]  /*20e0*/  ULDC.64 UR4, c[0x0][0x5b8] ;  /* 0x00016e0000047ab9 */ /* 0x000fe20000000a00 */
[----:B------:R-:W-:Y:S01]  /*20f0*/  ISETP.GE.AND P1, PT, R19, 0x1, PT ;  /* 0x000000011300780c */ /* 0x000fe20003f26270 */
[----:B------:R-:W-:Y:S01]  /*2100*/  IMAD.WIDE.U32 R8, R2, UR4, R8 ;  /* 0x0000000402087c25 */ /* 0x000fe2000f8e0008 */
[----:B------:R-:W-:Y:S02]  /*2110*/  BSSY B1, `(.L_x_35) ;  /* 0x000000e000017945 */ /* 0x000fe40003800000 */
[----:B------:R-:W-:Y:S01]  /*2120*/  ISETP.LT.OR P5, PT, R0, 0x1, !P1 ;  /* 0x000000010000780c */ /* 0x000fe20004fa1670 */
[----:B------:R-:W-:Y:S01]  /*2130*/  IMAD R3, R15, UR4, RZ ;  /* 0x000000040f037c24 */ /* 0x000fe2000f8e02ff */
[----:B------:R-:W1:Y:S01]  /*2140*/  LDC.64 R164, c[0x0][0x5a8] ;  /* 0x00016a00ffa47b82 */ /* 0x000e620000000a00 */
[----:B------:R-:W-:Y:S02]  /*2150*/  IADD3 R12, P0, R22, R8, RZ ;  /* 0x00000008160c7210 */ /* 0x000fe40007f1e0ff */
[----:B------:R-:W-:-:S05]  /*2160*/  IMAD R3, R2, UR5, R3 ;  /* 0x0000000502037c24 */ /* 0x000fca000f8e0203 */
[----:B------:R-:W-:Y:S01]  /*2170*/  IADD3.X R13, R14, R9, R3, P0, !PT ;  /* 0x000000090e0d7210 */ /* 0x000fe200007fe403 */
[-C--:B0-----:R-:W-:Y:S02]  /*2180*/  IMAD R8, R11, R20.reuse, RZ ;  /* 0x000000140b087224 */ /* 0x081fe400078e02ff */
[----:B------:R-:W-:-:S04]  /*2190*/  IMAD.WIDE.U32 R2, R10, R20, R12 ;  /* 0x000000140a027225 */ /* 0x000fc800078e000c */
[----:B------:R-:W-:Y:S01]  /*21a0*/  IMAD R15, R10, R21, R8 ;  /* 0x000000150a0f7224 */ /* 0x000fe200078e0208 */
[----:B-1----:R-:W-:-:S04]  /*21b0*/  IADD3 R2, P0, R2, R164, RZ ;  /* 0x000000a402027210 */ /* 0x002fc80007f1e0ff */
[----:B------:R-:W-:Y:S01]  /*21c0*/  IADD3.X R3, R165, R3, R15, P0, !PT ;  /* 0x00000003a5037210 */ /* 0x000fe200007fe40f */
[----:B------:R-:W-:Y:S08]  /*21d0*/  @P5 BRA `(.L_x_36) ;  /* 0x0000000000045947 */ /* 0x000ff00003800000 */
[----:B------:R0:W5:Y:S02]  /*21e0*/  LDG.E.U8 R162, desc[UR36][R2.64] ;  /* 0x0000002402a27981 */ /* 0x000164000c1e1100 */
.L_x_36:
[----:B------:R-:W-:Y:S05]  /*21f0*/  BSYNC B1 ;  /* 0x0000000000017941 */ /* 0x000fea0003800000 */
.L_x_35:
[----:B-----5:R-:W-:Y:S01]  /*2200*/  LOP3.LUT R11, R162, 0xffff, RZ, 0xc0, !PT ;  /* 0x0000ffffa20b7812 */ /* 0x020fe200078ec0ff */
[C---:B------:R-:W-:Y:S01]  /*2210*/  IMAD.SHL.U32 R8, R20.reuse, 0x8, RZ ;  /* 0x0000000814087824 */ /* 0x040fe200078e00ff */
[----:B------:R-:W-:Y:S01]  /*2220*/  SHF.L.U64.HI R9, R20, 0x3, R21 ;  /* 0x0000000314097819 */ /* 0x000fe20000010215 */
[----:B------:R-:W-:Y:S01]  /*2230*/  BSSY B1, `(.L_x_37) ;  /* 0x000000e000017945 */ /* 0x000fe20003800000 */
[----:B------:R-:W-:Y:S02]  /*2240*/  PRMT R11, R11, 0x8880, RZ ;  /* 0x000088800b0b7816 */ /* 0x000fe400000000ff */
[----:B------:R-:W-:Y:S01]  /*2250*/  ISETP.LT.OR P2, PT, R0, 0x2, !P1 ;  /* 0x000000020000780c */ /* 0x000fe20004f41670 */
[----:B------:R-:W-:Y:S01]  /*2260*/  IMAD.WIDE.U32 R8, R10, R20, R8 ;  /* 0x000000140a087225 */ /* 0x000fe200078e0008 */
[----:B------:R-:W-:-:S03]  /*2270*/  ISETP.GE.AND P0, PT, R19, 0x9, PT ;  /* 0x000000091300780c */ /* 0x000fc60003f06270 */
[----:B------:R-:W-:Y:S01]  /*2280*/  IMAD R10, R11, R152, RZ ;  /* 0x000000980b0a7224 */ /* 0x000fe200078e02ff */
[----:B------:R-:W-:Y:S01]  /*2290*/  IADD3 R8, P3, P4, R12, R164, R8 ;  /* 0x000000a40c087210 */ /* 0x000fe20007c7e008 */
[----:B------:R-:W-:Y:S02]  /*22a0*/  IMAD.IADD R14, R15, 0x1, R9 ;  /* 0x000000010f0e7824 */ /* 0x000fe400078e0209 */
[----:B------:R-:W-:-:S05]  /*22b0*/  @!P5 IMAD R11, R24, R153, R10 ;  /* 0x00000099180bd224 */ /* 0x000fca00078e020a */
[----:B------:R1:W-:Y:S01]  /*22c0*/  @!P5 STG.E.U8 desc[UR36][R4.64], R11 ;  /* 0x0000000b0400d986 */ /* 0x0003e2000c101124 */
[----:B------:R-:W-:Y:S05]  /*22d0*/  @P2 BRA `(.L_x_38) ;  /* 0x00000000000c2947 */ /* 0x000fea0003800000 */
[----:B------:R-:W1:Y:S02]  /*22e0*/  LDG.E.U8 R162, desc[UR36][R2.64+0x1] ;  /* 0x0000012402a27981 */ /* 0x000e64000c1e1100 */
[----:B-1----:R-:W-:-:S05]  /*22f0*/  PRMT R11, R162, 0x8880, RZ ;  /* 0x00008880a20b7816 */ /* 0x002fca00000000ff */
[----:B------:R-:W-:-:S07]  /*2300*/  IMAD R10, R11, R152, RZ ;  /* 0x000000980b0a7224 */ /* 0x000fce00078e02ff */
.L_x_38:
[----:B------:R-:W-:Y:S05]  /*2310*/  BSYNC B1 ;  /* 0x0000000000017941 */ /* 0x000fea0003800000 */
.L_x_37:
[C---:B------:R-:W-:Y:S01]  /*2320*/  ISETP.LT.OR P5, PT, R0.reuse, 0x1, !P0 ;  /* 0x000000010000780c */ /* 0x040fe200047a1670 */
[----:B------:R-:W-:Y:S01]  /*2330*/  @!P2 IMAD R25, R25, R153, R10 ;  /* 0x000000991919a224 */ /* 0x000fe200078e020a */
[----:B------:R-:W-:Y:S01]  /*2340*/  BSSY B1, `(.L_x_39) ;  /* 0x000000a000017945 */ /* 0x000fe20003800000 */
[----:B------:R-:W-:Y:S02]  /*2350*/  IADD3.X R9, R13, R165, R14, P3, P4 ;  /* 0x000000a50d097210 */ /* 0x000fe40001fe840e */
[C---:B------:R-:W-:Y:S01]  /*2360*/  ISETP.LT.OR P3, PT, R0.reuse, 0x2, !P0 ;  /* 0x000000020000780c */ /* 0x040fe20004761670 */
[----:B------:R2:W-:Y:S01]  /*2370*/  @!P2 STG.E.U8 desc[UR36][R4.64+0x1], R25 ;  /* 0x000001190400a986 */ /* 0x0005e2000c101124 */
[C---:B------:R-:W-:Y:S02]  /*2380*/  ISETP.LT.OR P4, PT, R0.reuse, 0x9, !P1 ;  /* 0x000000090000780c */ /* 0x040fe40004f81670 */
[----:B------:R-:W-:-:S04]  /*2390*/  ISETP.LT.OR P2, PT, R0, 0xa, !P1 ;  /* 0x0000000a0000780c */ /* 0x000fc80004f41670 */
[----:B------:R-:W-:Y:S09]  /*23a0*/  @P5 BRA `(.L_x_40) ;  /* 0x00000000000c5947 */ /* 0x000ff20003800000 */
[----:B------:R-:W1:Y:S02]  /*23b0*/  LDG.E.U8 R162, desc[UR36][R8.64] ;  /* 0x0000002408a27981 */ /* 0x000e64000c1e1100 */
[----:B-1----:R-:W-:-:S05]  /*23c0*/  PRMT R11, R162, 0x8880, RZ ;  /* 0x00008880a20b7816 */ /* 0x002fca00000000ff */
[----:B------:R-:W-:-:S07]  /*23d0*/  IMAD R10, R11, R152, RZ ;  /* 0x000000980b0a7224 */ /* 0x000fce00078e02ff */
.L_x_40:
[----:B------:R-:W-:Y:S05]  /*23e0*/  BSYNC B1 ;  /* 0x0000000000017941 */ /* 0x000fea0003800000 */
.L_x_39:
[----:B-1----:R-:W-:Y:S01]  /*23f0*/  @!P5 IMAD R11, R26, R153, R10 ;  /* 0x000000991a0bd224 */ /* 0x002fe200078e020a */
[----:B------:R-:W-:Y:S04]  /*2400*/  BSSY B1, `(.L_x_41) ;  /* 0x0000006000017945 */ /* 0x000fe80003800000 */
[----:B------:R1:W-:Y:S01]  /*2410*/  @!P5 STG.E.U8 desc[UR36][R6.64], R11 ;  /* 0x0000000b0600d986 */ /* 0x0003e2000c101124 */
[----:B------:R-:W-:Y:S05]  /*2420*/  @P3 BRA `(.L_x_42) ;  /* 0x00000000000c3947 */ /* 0x000fea0003800000 */
[----:B------:R-:W1:Y:S02]  /*2430*/  LDG.E.U8 R162, desc[UR36][R8.64+0x1] ;  /* 0x0000012408a27981 */ /* 0x000e64000c1e1100 */
[----:B-1----:R-:W-:-:S05]  /*2440*/  PRMT R11, R162, 0x8880, RZ ;  /* 0x00008880a20b7816 */ /* 0x002fca00000000ff */
[----:B------:R-:W-:-:S07]  /*2450*/  IMAD R10, R11, R152, RZ ;  /* 0x000000980b0a7224 */ /* 0x000fce00078e02ff */
.L_x_42:
[----:B------:R-:W-:Y:S05]  /*2460*/  BSYNC B1 ;  /* 0x0000000000017941 */ /* 0x000fea0003800000 */
.L_x_41:
[----:B------:R-:W-:Y:S01]  /*2470*/  @!P3 IMAD R27, R27, R153, R10 ;  /* 0x000000991b1bb224 */ /* 0x000fe200078e020a */
[----:B------:R-:W-:Y:S04]  /*2480*/  BSSY B1, `(.L_x_43) ;  /* 0x0000006000017945 */ /* 0x000fe80003800000 */
[----:B------:R3:W-:Y:S01]  /*2490*/  @!P3 STG.E.U8 desc[UR36][R6.64+0x1], R27 ;  /* 0x0000011b0600b986 */ /* 0x0007e2000c101124 */
[----:B------:R-:W-:Y:S05]  /*24a0*/  @P4 BRA `(.L_x_44) ;  /* 0x00000000000c4947 */ /* 0x000fea0003800000 */
[----:B------:R-:W1:Y:S02]  /*24b0*/  LDG.E.U8 R162, desc[UR36][R2.64+0x8] ;  /* 0x0000082402a27981 */ /* 0x000e64000c1e1100 */
[----:B-1----:R-:W-:-:S05]  /*24c0*/  PRMT R11, R162, 0x8880, RZ ;  /* 0x00008880a20b7816 */ /* 0x002fca00000000ff */
[----:B------:R-:W-:-:S07]  /*24d0*/  IMAD R10, R11, R152, RZ ;  /* 0x000000980b0a7224 */ /* 0x000fce00078e02ff */
.L_x_44:
[----:B------:R-:W-:Y:S05]  /*24e0*/  BSYNC B1 ;  /* 0x0000000000017941 */ /* 0x000fea0003800000 */
.L_x_43:
[----:B-1----:R-:W-:Y:S01]  /*24f0*/  @!P4 IMAD R11, R28, R153, R10 ;  /* 0x000000991c0bc224 */ /* 0x002fe200078e020a */
[----:B------:R-:W-:Y:S04]  /*2500*/  BSSY B1, `(.L_x_45) ;  /* 0x0000006000017945 */ /* 0x000fe80003800000 */
[----:B------:R1:W-:Y:S01]  /*2510*/  @!P4 STG.E.U8 desc[UR36][R4.64+0x8], R11 ;  /* 0x0000080b0400c986 */ /* 0x0003e2000c101124 */
[----:B------:R-:W-:Y:S05]  /*2520*/  @P2 BRA `(.L_x_46) ;  /* 0x00000000000c2947 */ /* 0x000fea0003800000 */
[----:B------:R-:W1:Y:S02]  /*2530*/  LDG.E.U8 R162, desc[UR36][R2.64+0x9] ;  /* 0x0000092402a27981 */ /* 0x000e64000c1e1100 */
[----:B-1----:R-:W-:-:S05]  /*2540*/  PRMT R11, R162, 0x8880, RZ ;  /* 0x00008880a20b7816 */ /* 0x002fca00000000ff */
[----:B------:R-:W-:-:S07]  /*2550*/  IMAD R10, R11, R152, RZ ;  /* 0x000000980b0a7224 */ /* 0x000fce00078e02ff */
.L_x_46:
[----:B------:R-:W-:Y:S05]  /*2560*/  BSYNC B1 ;  /* 0x0000000000017941 */ /* 0x000fea0003800000 */
.L_x_45:
[C---:B------:R-:W-:Y:S01]  /*2570*/  ISETP.LT.OR P4, PT, R0.reuse, 0x9, !P0 ;  /* 0x000000090000780c */ /* 0x040fe20004781670 */
[----:B------:R-:W-:Y:S01]  /*2580*/  @!P2 IMAD R29, R29, R153, R10 ;  /* 0x000000991d1da224 */ /* 0x000fe200078e020a */
[----:B------:R-:W-:Y:S01]  /*2590*/  BSSY B1, `(.L_x_47) ;  /* 0x0000009000017945 */ /* 0x000fe20003800000 */
[C---:B------:R-:W-:Y:S02]  /*25a0*/  ISETP.LT.OR P3, PT, R0.reuse, 0xa, !P0 ;  /* 0x0000000a0000780c */ /* 0x040fe40004761670 */
[C---:B------:R-:W-:Y:S01]  /*25b0*/  ISETP.LT.OR P5, PT, R0.reuse, 0x11, !P1 ;  /* 0x000000110000780c */ /* 0x040fe20004fa1670 */
[----:B------:R4:W-:Y:S01]  /*25c0*/  @!P2 STG.E.U8 desc[UR36][R4.64+0x9], R29 ;  /* 0x0000091d0400a986 */ /* 0x0009e2000c101124 */
[----:B------:R-:W-:-:S06]  /*25d0*/  ISETP.LT.OR P2, PT, R0, 0x12, !P1 ;  /* 0x000000120000780c */ /* 0x000fcc0004f41670 */
[----:B------:R-:W-:Y:S07]  /*25e0*/  @P4 BRA `(.L_x_48) ;  /* 0x00000000000c4947 */ /* 0x000fee0003800000 */
[----:B------:R-:W1:Y:S02]  /*25f0*/  LDG.E.U8 R162, desc[UR36][R8.64+0x8] ;  /* 0x0000082408a27981 */ /* 0x000e64000c1e1100 */
[----:B-1----:R-:W-:-:S05]  /*2600*/  PRMT R11, R162, 0x8880, RZ ;  /* 0x00008880a20b7816 */ /* 0x002fca00000000ff */
[----:B------:R-:W-:-:S07]  /*2610*/  IMAD R10, R11, R152, RZ ;  /* 0x000000980b0a7224 */ /* 0x000fce00078e02ff */
.L_x_48:
[----:B------:R-:W-:Y:S05]  /*2620*/  BSYNC B1 ;  /* 0x0000000000017941 */ /* 0x000fea0003800000 */
.L_x_47:
[----:B-1----:R-:W-:Y:S01]  /*2630*/  @!P4 IMAD R11, R30, R153, R10 ;  /* 0x000000991e0bc224 */ /* 0x002fe200078e020a */
[----:B------:R-:W-:Y:S04]  /*2640*/  BSSY B1, `(.L_x_49) ;  /* 0x0000006000017945 */ /* 0x000fe80003800000 */
[----:B------:R1:W-:Y:S01]  /*2650*/  @!P4 STG.E.U8 desc[UR36][R6.64+0x8], R11 ;  /* 0x0000080b0600c986 */ /* 0x0003e2000c101124 */
[----:B------:R-:W-:Y:S05]  /*2660*/  @P3 BRA `(.L_x_50) ;  /* 0x00000000000c3947 */ /* 0x000fea0003800000 */
[----:B------:R-:W1:Y:S02]  /*2670*/  LDG.E.U8 R162, desc[UR36][R8.64+0x9] ;  /* 0x0000092408a27981 */ /* 0x000e64000c1e1100 */
[----:B-1----:R-:W-:-:S05]  /*2680*/  PRMT R11, R162, 0x8880, RZ ;  /* 0x00008880a20b7816 */ /* 0x002fca00000000ff */
[----:B------:R-:W-:-:S07]  /*2690*/  IMAD R10, R11, R152, RZ ;  /* 0x000000980b0a7224 */ /* 0x000fce00078e02ff */
.L_x_50:
[----:B------:R-:W-:Y:S05]  /*26a0*/  BSYNC B1 ;  /* 0x0000000000017941 */ /* 0x000fea0003800000 */
.L_x_49:
[----:B------:R-:W-:Y:S01]  /*26b0*/  @!P3 IMAD R31, R31, R153, R10 ;  /* 0x000000991f1fb224 */ /* 0x000fe200078e020a */
[----:B------:R-:W-:Y:S04]  /*26c0*/  BSSY B1, `(.L_x_51) ;  /* 0x0000006000017945 */ /* 0x000fe80003800000 */
[----:B------:R0:W-:Y:S01]  /*26d0*/  @!P3 STG.E.U8 desc[UR36][R6.64+0x9], R31 ;  /* 0x0000091f0600b986 */ /* 0x0001e2000c101124 */
[----:B------:R-:W-:Y:S05]  /*26e0*/  @P5 BRA `(.L_x_52) ;  /* 0x00000000000c5947 */ /* 0x000fea0003800000 */
[----:B------:R-:W1:Y:S02]  /*26f0*/  LDG.E.U8 R162, desc[UR36][R2.64+0x10] ;  /* 0x0000102402a27981 */ /* 0x000e64000c1e1100 */
[----:B-1----:R-:W-:-:S05]  /*2700*/  PRMT R11, R162, 0x8880, RZ ;  /* 0x00008880a20b7816 */ /* 0x002fca00000000ff */
[----:B------:R-:W-:-:S07]  /*2710*/  IMAD R10, R11, R152, RZ ;  /* 0x000000980b0a7224 */ /* 0x000fce00078e02ff */
.L_x_52:
[----:B------:R-:W-:Y:S05]  /*2720*/  BSYNC B1 ;  /* 0x0000000000017941 */ /* 0x000fea0003800000 */
.L_x_51:
[----:B-1----:R-:W-:Y:S01]  /*2730*/  @!P5 IMAD R11, R32, R153, R10 ;  /* 0x00000099200bd224 */ /* 0x002fe200078e020a */
[----:B------:R-:W-:Y:S04]  /*2740*/  BSSY B1, `(.L_x_53) ;  /* 0x0000006000017945 */ /* 0x000fe80003800000 */
[----:B------:R1:W-:Y:S01]  /*2750*/  @!P5 STG.E.U8 desc[UR36][R4.64+0x10], R11 ;  /* 0x0000100b0400d986 */ /* 0x0003e2000c101124 */
[----:B------:R-:W-:Y:S05]  /*2760*/  @P2 BRA `(.L_x_54) ;  /* 0x00000000000c2947 */ /* 0x000fea0003800000 */
[----:B------:R-:W1:Y:S02]  /*2770*/  LDG.E.U8 R162, desc[UR36][R2.64+0x11] ;  /* 0x0000112402a27981 */ /* 0x000e64000c1e1100 */
[----:B-1----:R-:W-:-:S05]  /*2780*/  PRMT R11, R162, 0x8880, RZ ;  /* 0x00008880a20b7816 */ /* 0x002fca00000000ff */
[----:B------:R-:W-:-:S07]  /*2790*/  IMAD R10, R11, R152, RZ ;  /* 0x000000980b0a7224 */ /* 0x000fce00078e02ff */
.L_x_54:
[----:B------:R-:W-:Y:S05]  /*27a0*/  BSYNC B1 ;  /* 0x0000000000017941 */ /* 0x000fea0003800000 */
.L_x_53:
        /* <DEDUP_REMOVED lines=11> */
.L_x_56:
[----:B------:R-:W-:Y:S05]  /*2860*/  BSYNC B1 ;  /* 0x0000000000017941 */ /* 0x000fea0003800000 */
.L_x_55:
[----:B-1----:R-:W-:Y:S01]  /*2870*/  @!P4 IMAD R11, R34, R153, R10 ;  /* 0x00000099220bc224 */ /* 0x002fe200078e020a */
[----:B------:R-:W-:Y:S04]  /*2880*/  BSSY B1, `(.L_x_57) ;  /* 0x0000006000017945 */ /* 0x000fe80003800000 */
[----:B------:R1:W-:Y:S01]  /*2890*/  @!P4 STG.E.U8 desc[UR36][R6.64+0x10], R11 ;  /* 0x0000100b0600c986 */ /* 0x0003e2000c101124 */
[----:B------:R-:W-:Y:S05]  /*28a0*/  @P3 BRA `(.L_x_58) ;  /* 0x00000000000c3947 */ /* 0x000fea0003800000 */
[----:B------:R-:W1:Y:S02]  /*28b0*/  LDG.E.U8 R162, desc[UR36][R8.64+0x11] ;  /* 0x0000112408a27981 */ /* 0x000e64000c1e1100 */
[----:B-1----:R-:W-:-:S05]  /*28c0*/  PRMT R11, R162, 0x8880, RZ ;  /* 0x00008880a20b7816 */ /* 0x002fca00000000ff */
[----:B------:R-:W-:-:S07]  /*28d0*/  IMAD R10, R11, R152, RZ ;  /* 0x000000980b0a7224 */ /* 0x000fce00078e02ff */
.L_x_58:
[----:B------:R-:W-:Y:S05]  /*28e0*/  BSYNC B1 ;  /* 0x0000000000017941 */ /* 0x000fea0003800000 */
.L_x_57:
[----:B------:R-:W-:Y:S01]  /*28f0*/  @!P3 IMAD R35, R35, R153, R10 ;  /* 0x000000992323b224 */ /* 0x000fe200078e020a */
[----:B------:R-:W-:Y:S04]  /*2900*/  BSSY B1, `(.L_x_59) ;  /* 0x0000006000017945 */ /* 0x000fe80003800000 */
[----:B------:R0:W-:Y:S01]  /*2910*/  @!P3 STG.E.U8 desc[UR36][R6.64+0x11], R35 ;  /* 0x000011230600b986 */ /* 0x0001e2000c101124 */
[----:B------:R-:W-:Y:S05]  /*2920*/  @P5 BRA `(.L_x_60) ;  /* 0x00000000000c5947 */ /* 0x000fea0003800000 */
[----:B------:R-:W1:Y:S02]  /*2930*/  LDG.E.U8 R162, desc[UR36][R2.64+0x18] ;  /* 0x0000182402a27981 */ /* 0x000e64000c1e1100 */
[----:B-1----:R-:W-:-:S05]  /*2940*/  PRMT R11, R162, 0x8880, RZ ;  /* 0x00008880a20b7816 */ /* 0x002fca00000000ff */
[----:B------:R-:W-:-:S07]  /*2950*/  IMAD R10, R11, R152, RZ ;  /* 0x000000980b0a7224 */ /* 0x000fce00078e02ff */
.L_x_60:
[----:B------:R-:W-:Y:S05]  /*2960*/  BSYNC B1 ;  /* 0x0000000000017941 */ /* 0x000fea0003800000 */
.L_x_59:
[----:B-1----:R-:W-:Y:S01]  /*2970*/  @!P5 IMAD R11, R36, R153, R10 ;  /* 0x00000099240bd224 */ /* 0x002fe200078e020a */
[----:B------:R-:W-:Y:S04]  /*2980*/  BSSY B1, `(.L_x_61) ;  /* 0x0000006000017945 */ /* 0x000fe80003800000 */
[----:B------:R1:W-:Y:S01]  /*2990*/  @!P5 STG.E.U8 desc[UR36][R4.64+0x18], R11 ;  /* 0x0000180b0400d986 */ /* 0x0003e2000c101124 */
[----:B------:R-:W-:Y:S05]  /*29a0*/  @P2 BRA `(.L_x_62) ;  /* 0x00000000000c2947 */ /* 0x000fea0003800000 */
[----:B------:R-:W1:Y:S02]  /*29b0*/  LDG.E.U8 R162, desc[UR36][R2.64+0x19] ;  /* 0x0000192402a27981 */ /* 0x000e64000c1e1100 */
[----:B-1----:R-:W-:-:S05]  /*29c0*/  PRMT R11, R162, 0x8880, RZ ;  /* 0x00008880a20b7816 */ /* 0x002fca00000000ff */
[----:B------:R-:W-:-:S07]  /*29d0*/  IMAD R10, R11, R152, RZ ;  /* 0x000000980b0a7224 */ /* 0x000fce00078e02ff */
.L_x_62:
[----:B------:R-:W-:Y:S05]  /*29e0*/  BSYNC B1 ;  /* 0x0000000000017941 */ /* 0x000fea0003800000 */
.L_x_61:
        /* <DEDUP_REMOVED lines=11> */
.L_x_64:
[----:B------:R-:W-:Y:S05]  /*2aa0*/  BSYNC B1 ;  /* 0x0000000000017941 */ /* 0x000fea0003800000 */
.L_x_63:
[----:B-1----:R-:W-:Y:S01]  /*2ab0*/  @!P4 IMAD R11, R38, R153, R10 ;  /* 0x00000099260bc224 */ /* 0x002fe200078e020a */
[----:B------:R-:W-:Y:S04]  /*2ac0*/  BSSY B1, `(.L_x_65) ;  /* 0x0000006000017945 */ /* 0x000fe80003800000 */
[----:B------:R1:W-:Y:S01]  /*2ad0*/  @!P4 STG.E.U8 desc[UR36][R6.64+0x18], R11 ;  /* 0x0000180b0600c986 */ /* 0x0003e2000c101124 */
[----:B------:R-:W-:Y:S05]  /*2ae0*/  @P3 BRA `(.L_x_66) ;  /* 0x00000000000c3947 */ /* 0x000fea0003800000 */
[----:B------:R-:W1:Y:S02]  /*2af0*/  LDG.E.U8 R162, desc[UR36][R8.64+0x19] ;  /* 0x0000192408a27981 */ /* 0x000e64000c1e1100 */
[----:B-1----:R-:W-:-:S05]  /*2b00*/  PRMT R11, R162, 0x8880, RZ ;  /* 0x00008880a20b7816 */ /* 0x002fca00000000ff */
[----:B------:R-:W-:-:S07]  /*2b10*/  IMAD R10, R11, R152, RZ ;  /* 0x000000980b0a7224 */ /* 0x000fce00078e02ff */
.L_x_66:
[----:B------:R-:W-:Y:S05]  /*2b20*/  BSYNC B1 ;  /* 0x0000000000017941 */ /* 0x000fea0003800000 */
.L_x_65:
[----:B------:R-:W-:Y:S01]  /*2b30*/  @!P3 IMAD R39, R39, R153, R10 ;  /* 0x000000992727b224 */ /* 0x000fe200078e020a */
[----:B------:R-:W-:Y:S04]  /*2b40*/  BSSY B1, `(.L_x_67) ;  /* 0x0000006000017945 */ /* 0x000fe80003800000 */
[----:B------:R0:W-:Y:S01]  /*2b50*/  @!P3 STG.E.U8 desc[UR36][R6.64+0x19], R39 ;  /* 0x000019270600b986 */ /* 0x0001e2000c101124 */
[----:B------:R-:W-:Y:S05]  /*2b60*/  @P5 BRA `(.L_x_68) ;  /* 0x00000000000c5947 */ /* 0x000fea0003800000 */
[----:B------:R-:W1:Y:S02]  /*2b70*/  LDG.E.U8 R162, desc[UR36][R2.64+0x20] ;  /* 0x0000202402a27981 */ /* 0x000e64000c1e1100 */
[----:B-1----:R-:W-:-:S05]  /*2b80*/  PRMT R11, R162, 0x8880, RZ ;  /* 0x00008880a20b7816 */ /* 0x002fca00000000ff */
[----:B------:R-:W-:-:S07]  /*2b90*/  IMAD R10, R11, R152, RZ ;  /* 0x000000980b0a7224 */ /* 0x000fce00078e02ff */
.L_x_68:
[----:B------:R-:W-:Y:S05]  /*2ba0*/  BSYNC B1 ;  /* 0x0000000000017941 */ /* 0x000fea0003800000 */
.L_x_67:
[----:B-1----:R-:W-:Y:S01]  /*2bb0*/  @!P5 IMAD R11, R40, R153, R10 ;  /* 0x00000099280bd224 */ /* 0x002fe200078e020a */
[----:B------:R-:W-:Y:S04]  /*2bc0*/  BSSY B1, `(.L_x_69) ;  /* 0x0000006000017945 */ /* 0x000fe80003800000 */
[----:B------:R1:W-:Y:S01]  /*2bd0*/  @!P5 STG.E.U8 desc[UR36][R4.64+0x20], R11 ;  /* 0x0000200b0400d986 */ /* 0x0003e2000c101124 */
[----:B------:R-:W-:Y:S05]  /*2be0*/  @P2 BRA `(.L_x_70) ;  /* 0x00000000000c2947 */ /* 0x000fea0003800000 */
[----:B------:R-:W1:Y:S02]  /*2bf0*/  LDG.E.U8 R162, desc[UR36][R2.64+0x21] ;  /* 0x0000212402a27981 */ /* 0x000e64000c1e1100 */
[----:B-1----:R-:W-:-:S05]  /*2c00*/  PRMT R11, R162, 0x8880, RZ ;  /* 0x00008880a20b7816 */ /* 0x002fca00000000ff */
[----:B------:R-:W-:-:S07]  /*2c10*/  IMAD R10, R11, R152, RZ ;  /* 0x000000980b0a7224 */ /* 0x000fce00078e02ff */
.L_x_70:
[----:B------:R-:W-:Y:S05]  /*2c20*/  BSYNC B1 ;  /* 0x0000000000017941 */ /* 0x000fea0003800000 */
.L_x_69:
        /* <DEDUP_REMOVED lines=11> */
.L_x_72:
[----:B------:R-:W-:Y:S05]  /*2ce0*/  BSYNC B1 ;  /* 0x0000000000017941 */ /* 0x000fea0003800000 */
.L_x_71:
[----:B-1----:R-:W-:Y:S01]  /*2cf0*/  @!P4 IMAD R11, R42, R153, R10 ;  /* 0x000000992a0bc224 */ /* 0x002fe200078e020a */
[----:B------:R-:W-:Y:S04]  /*2d00*/  BSSY B1, `(.L_x_73) ;  /* 0x0000006000017945 */ /* 0x000fe80003800000 */
[----:B------:R1:W-:Y:S01]  /*2d10*/  @!P4 STG.E.U8 desc[UR36][R6.64+0x20], R11 ;  /* 0x0000200b0600c986 */ /* 0x0003e2000c101124 */
[----:B------:R-:W-:Y:S05]  /*2d20*/  @P3 BRA `(.L_x_74) ;  /* 0x00000000000c3947 */ /* 0x000fea0003800000 */
[----:B------:R-:W1:Y:S02]  /*2d30*/  LDG.E.U8 R162, desc[UR36][R8.64+0x21] ;  /* 0x0000212408a27981 */ /* 0x000e64000c1e1100 */
[----:B-1----:R-:W-:-:S05]  /*2d40*/  PRMT R11, R162, 0x8880, RZ ;  /* 0x00008880a20b7816 */ /* 0x002fca00000000ff */
[----:B------:R-:W-:-:S07]  /*2d50*/  IMAD R10, R11, R152, RZ ;  /* 0x000000980b0a7224 */ /* 0x000fce00078e02ff */
.L_x_74:
[----:B------:R-:W-:Y:S05]  /*2d60*/  BSYNC B1 ;  /* 0x0000000000017941 */ /* 0x000fea0003800000 */
.L_x_73:
[----:B------:R-:W-:Y:S01]  /*2d70*/  @!P3 IMAD R43, R43, R153, R10 ;  /* 0x000000992b2bb224 */ /* 0x000fe200078e020a */
[----:B------:R-:W-:Y:S04]  /*2d80*/  BSSY B1, `(.L_x_75) ;  /* 0x0000006000017945 */ /* 0x000fe80003800000 */
[----:B------:R0:W-:Y:S01]  /*2d90*/  @!P3 STG.E.U8 desc[UR36][R6.64+0x21], R43 ;  /* 0x0000212b0600b986 */ /* 0x0001e2000c101124 */
[----:B------:R-:W-:Y:S05]  /*2da0*/  @P5 BRA `(.L_x_76) ;  /* 0x00000000000c5947 */ /* 0x000fea0003800000 */
[----:B------:R-:W1:Y:S02]  /*2db0*/  LDG.E.U8 R162, desc[UR36][R2.64+0x28] ;  /* 0x0000282402a27981 */ /* 0x000e64000c1e1100 */
[----:B-1----:R-:W-:-:S05]  /*2dc0*/  PRMT R11, R162, 0x8880, RZ ;  /* 0x00008880a20b7816 */ /* 0x002fca00000000ff */
[----:B------:R-:W-:-:S07]  /*2dd0*/  IMAD R10, R11, R152, RZ ;  /* 0x000000980b0a7224 */ /* 0x000fce00078e02ff */
.L_x_76:
[----:B------:R-:W-:Y:S05]  /*2de0*/  BSYNC B1 ;  /* 0x0000000000017941 */ /* 0x000fea0003800000 */
.L_x_75:
[----:B-1----:R-:W-:Y:S01]  /*2df0*/  @!P5 IMAD R11, R44, R153, R10 ;  /* 0x000000992c0bd224 */ /* 0x002fe200078e020a */
[----:B------:R-:W-:Y:S04]  /*2e00*/  BSSY B1, `(.L_x_77) ;  /* 0x0000006000017945 */ /* 0x000fe80003800000 */
[----:B------:R1:W-:Y:S01]  /*2e10*/  @!P5 STG.E.U8 desc[UR36][R4.64+0x28], R11 ;  /* 0x0000280b0400d986 */ /* 0x0003e2000c101124 */
[----:B------:R-:W-:Y:S05]  /*2e20*/  @P2 BRA `(.L_x_78) ;  /* 0x00000000000c2947 */ /* 0x000fea0003800000 */
[----:B------:R-:W1:Y:S02]  /*2e30*/  LDG.E.U8 R162, desc[UR36][R2.64+0x29] ;  /* 0x0000292402a27981 */ /* 0x000e64000c1e1100 */
[----:B-1----:R-:W-:-:S05]  /*2e40*/  PRMT R11, R162, 0x8880, RZ ;  /* 0x00008880a20b7816 */ /* 0x002fca00000000ff */
[----:B------:R-:W-:-:S07]  /*2e50*/  IMAD R10, R11, R152, RZ ;  /* 0x000000980b0a7224 */ /* 0x000fce00078e02ff */
.L_x_78:
[----:B------:R-:W-:Y:S05]  /*2e60*/  BSYNC B1 ;  /* 0x0000000000017941 */ /* 0x000fea0003800000 */
.L_x_77:
        /* <DEDUP_REMOVED lines=11> */
.L_x_80:
[----:B------:R-:W-:Y:S05]  /*2f20*/  BSYNC B1 ;  /* 0x0000000000017941 */ /* 0x000fea0003800000 */
.L_x_79:
[----:B-1----:R-:W-:Y:S01]  /*2f30*/  @!P4 IMAD R11, R46, R153, R10 ;  /* 0x000000992e0bc224 */ /* 0x002fe200078e020a */
[----:B------:R-:W-:Y:S04]  /*2f40*/  BSSY B1, `(.L_x_81) ;  /* 0x0000006000017945 */ /* 0x000fe80003800000 */
[----:B------:R1:W-:Y:S01]  /*2f50*/  @!P4 STG.E.U8 desc[UR36][R6.64+0x28], R11 ;  /* 0x0000280b0600c986 */ /* 0x0003e2000c101124 */
[----:B------:R-:W-:Y:S05]  /*2f60*/  @P3 BRA `(.L_x_82) ;  /* 0x00000000000c3947 */ /* 0x000fea0003800000 */
[----:B------:R-:W1:Y:S02]  /*2f70*/  LDG.E.U8 R162, desc[UR36][R8.64+0x29] ;  /* 0x0000292408a27981 */ /* 0x000e64000c1e1100 */
[----:B-1----:R-:W-:-:S05]  /*2f80*/  PRMT R11, R162, 0x8880, RZ ;  /* 0x00008880a20b7816 */ /* 0x002fca00000000ff */
[----:B------:R-:W-:-:S07]  /*2f90*/  IMAD R10, R11, R152, RZ ;  /* 0x000000980b0a7224 */ /* 0x000fce00078e02ff */
.L_x_82:
[----:B------:R-:W-:Y:S05]  /*2fa0*/  BSYNC B1 ;  /* 0x0000000000017941 */ /* 0x000fea0003800000 */
.L_x_81:
[----:B------:R-:W-:Y:S01]  /*2fb0*/  @!P3 IMAD R47, R47, R153, R10 ;  /* 0x000000992f2fb224 */ /* 0x000fe200078e020a */
[----:B------:R-:W-:Y:S04]  /*2fc0*/  BSSY B1, `(.L_x_83) ;  /* 0x0000006000017945 */ /* 0x000fe80003800000 */
[----:B------:R0:W-:Y:S01]  /*2fd0*/  @!P3 STG.E.U8 desc[UR36][R6.64+0x29], R47 ;  /* 0x0000292f0600b986 */ /* 0x0001e2000c101124 */
[----:B------:R-:W-:Y:S05]  /*2fe0*/  @P5 BRA `(.L_x_84) ;  /* 0x00000000000c5947 */ /* 0x000fea0003800000 */
[----:B------:R-:W1:Y:S02]  /*2ff0*/  LDG.E.U8 R162, desc[UR36][R2.64+0x30] ;  /* 0x0000302402a27981 */ /* 0x000e64000c1e1100 */
[----:B-1----:R-:W-:-:S05]  /*3000*/  PRMT R11, R162, 0x8880, RZ ;  /* 0x00008880a20b7816 */ /* 0x002fca00000000ff */
[----:B------:R-:W-:-:S07]  /*3010*/  IMAD R10, R11, R152, RZ ;  /* 0x000000980b0a7224 */ /* 0x000fce00078e02ff */
.L_x_84:
[----:B------:R-:W-:Y:S05]  /*3020*/  BSYNC B1 ;  /* 0x0000000000017941 */ /* 0x000fea0003800000 */
.L_x_83:
[----:B-1----:R-:W-:Y:S01]  /*3030*/  @!P5 IMAD R11, R48, R153, R10 ;  /* 0x00000099300bd224 */ /* 0x002fe200078e020a */
[----:B------:R-:W-:Y:S04]  /*3040*/  BSSY B1, `(.L_x_85) ;  /* 0x0000006000017945 */ /* 0x000fe80003800000 */
[----:B------:R1:W-:Y:S01]  /*3050*/  @!P5 STG.E.U8 desc[UR36][R4.64+0x30], R11 ;  /* 0x0000300b0400d986 */ /* 0x0003e2000c101124 */
[----:B------:R-:W-:Y:S05]  /*3060*/  @P2 BRA `(.L_x_86) ;  /* 0x00000000000c2947 */ /* 0x000fea0003800000 */
[----:B------:R-:W1:Y:S02]  /*3070*/  LDG.E.U8 R162, desc[UR36][R2.64+0x31] ;  /* 0x0000312402a27981 */ /* 0x000e64000c1e1100 */
[----:B-1----:R-:W-:-:S05]  /*3080*/  PRMT R11, R162, 0x8880, RZ ;  /* 0x00008880a20b7816 */ /* 0x002fca00000000ff */
[----:B------:R-:W-:-:S07]  /*3090*/  IMAD R10, R11, R152, RZ ;  /* 0x000000980b0a7224 */ /* 0x000fce00078e02ff */
.L_x_86:
[----:B------:R-:W-:Y:S05]  /*30a0*/  BSYNC B1 ;  /* 0x0000000000017941 */ /* 0x000fea0003800000 */
.L_x_85:
        /* <DEDUP_REMOVED lines=11> */
.L_x_88:
[----:B------:R-:W-:Y:S05]  /*3160*/  BSYNC B1 ;  /* 0x0000000000017941 */ /* 0x000fea0003800000 */
.L_x_87:
[----:B-1----:R-:W-:Y:S01]  /*3170*/  @!P4 IMAD R11, R50, R153, R10 ;  /* 0x00000099320bc224 */ /* 0x002fe200078e020a */
[----:B------:R-:W-:Y:S04]  /*3180*/  BSSY B1, `(.L_x_89) ;  /* 0x0000006000017945 */ /* 0x000fe80003800000 */
[----:B------:R1:W-:Y:S01]  /*3190*/  @!P4 STG.E.U8 desc[UR36][R6.64+0x30], R11 ;  /* 0x0000300b0600c986 */ /* 0x0003e2000c101124 */
[----:B------:R-:W-:Y:S05]  /*31a0*/  @P3 BRA `(.L_x_90) ;  /* 0x00000000000c3947 */ /* 0x000fea0003800000 */
[----:B------:R-:W1:Y:S02]  /*31b0*/  LDG.E.U8 R162, desc[UR36][R8.64+0x31] ;  /* 0x0000312408a27981 */ /* 0x000e64000c1e1100 */
[----:B-1----:R-:W-:-:S05]  /*31c0*/  PRMT R11, R162, 0x8880, RZ ;  /* 0x00008880a20b7816 */ /* 0x002fca00000000ff */
[----:B------:R-:W-:-:S07]  /*31d0*/  IMAD R10, R11, R152, RZ ;  /* 0x000000980b0a7224 */ /* 0x000fce00078e02ff */
.L_x_90:
[----:B------:R-:W-:Y:S05]  /*31e0*/  BSYNC B1 ;  /* 0x0000000000017941 */ /* 0x000fea0003800000 */
.L_x_89:
[----:B------:R-:W-:Y:S01]  /*31f0*/  @!P3 IMAD R51, R51, R153, R10 ;  /* 0x000000993333b224 */ /* 0x000fe200078e020a */
[----:B------:R-:W-:Y:S04]  /*3200*/  BSSY B1, `(.L_x_91) ;  /* 0x0000006000017945 */ /* 0x000fe80003800000 */
[----:B------:R0:W-:Y:S01]  /*3210*/  @!P3 STG.E.U8 desc[UR36][R6.64+0x31], R51 ;  /* 0x000031330600b986 */ /* 0x0001e2000c101124 */
[----:B------:R-:W-:Y:S05]  /*3220*/  @P5 BRA `(.L_x_92) ;  /* 0x00000000000c5947 */ /* 0x000fea0003800000 */
[----:B------:R-:W1:Y:S02]  /*3230*/  LDG.E.U8 R162, desc[UR36][R2.64+0x38] ;  /* 0x0000382402a27981 */ /* 0x000e64000c1e1100 */
[----:B-1----:R-:W-:-:S05]  /*3240*/  PRMT R11, R162, 0x8880, RZ ;  /* 0x00008880a20b7816 */ /* 0x002fca00000000ff */
[----:B------:R-:W-:-:S07]  /*3250*/  IMAD R10, R11, R152, RZ ;  /* 0x000000980b0a7224 */ /* 0x000fce00078e02ff */
.L_x_92:
[----:B------:R-:W-:Y:S05]  /*3260*/  BSYNC B1 ;  /* 0x0000000000017941 */ /* 0x000fea0003800000 */
.L_x_91:
[----:B-1----:R-:W-:Y:S01]  /*3270*/  @!P5 IMAD R11, R52, R153, R10 ;  /* 0x00000099340bd224 */ /* 0x002fe200078e020a */
[----:B------:R-:W-:Y:S04]  /*3280*/  BSSY B1, `(.L_x_93) ;  /* 0x0000006000017945 */ /* 0x000fe80003800000 */
[----:B------:R1:W-:Y:S01]  /*3290*/  @!P5 STG.E.U8 desc[UR36][R4.64+0x38], R11 ;  /* 0x0000380b0400d986 */ /* 0x0003e2000c101124 */
[----:B------:R-:W-:Y:S05]  /*32a0*/  @P2 BRA `(.L_x_94) ;  /* 0x00000000000c2947 */ /* 0x000fea0003800000 */
[----:B------:R-:W1:Y:S02]  /*32b0*/  LDG.E.U8 R162, desc[UR36][R2.64+0x39] ;  /* 0x0000392402a27981 */ /* 0x000e64000c1e1100 */
[----:B-1----:R-:W-:-:S05]  /*32c0*/  PRMT R11, R162, 0x8880, RZ ;  /* 0x00008880a20b7816 */ /* 0x002fca00000000ff */
[----:B------:R-:W-:-:S07]  /*32d0*/  IMAD R10, R11, R152, RZ ;  /* 0x000000980b0a7224 */ /* 0x000fce00078e02ff */
.L_x_94:
[----:B------:R-:W-:Y:S05]  /*32e0*/  BSYNC B1 ;  /* 0x0000000000017941 */ /* 0x000fea0003800000 */
.L_x_93:
        /* <DEDUP_REMOVED lines=11> */
.L_x_96:
[----:B------:R-:W-:Y:S05]  /*33a0*/  BSYNC B1 ;  /* 0x0000000000017941 */ /* 0x000fea0003800000 */
.L_x_95:
[----:B-1----:R-:W-:Y:S01]  /*33b0*/  @!P4 IMAD R11, R54, R153, R10 ;  /* 0x00000099360bc224 */ /* 0x002fe200078e020a */
[----:B------:R-:W-:Y:S04]  /*33c0*/  BSSY B1, `(.L_x_97) ;  /* 0x0000006000017945 */ /* 0x000fe80003800000 */
[----:B------:R1:W-:Y:S01]  /*33d0*/  @!P4 STG.E.U8 desc[UR36][R6.64+0x38], R11 ;  /* 0x0000380b0600c986 */ /* 0x0003e2000c101124 */
[----:B------:R-:W-:Y:S05]  /*33e0*/  @P3 BRA `(.L_x_98) ;  /* 0x00000000000c3947 */ /* 0x000fea0003800000 */
[----:B------:R-:W1:Y:S02]  /*33f0*/  LDG.E.U8 R162, desc[UR36][R8.64+0x39] ;  /* 0x0000392408a27981 */ /* 0x000e64000c1e1100 */
[----:B-1----:R-:W-:-:S05]  /*3400*/  PRMT R11, R162, 0x8880, RZ ;  /* 0x00008880a20b7816 */ /* 0x002fca00000000ff */
[----:B------:R-:W-:-:S07]  /*3410*/  IMAD R10, R11, R152, RZ ;  /* 0x000000980b0a7224 */ /* 0x000fce00078e02ff */
.L_x_98:
[----:B------:R-:W-:Y:S05]  /*3420*/  BSYNC B1 ;  /* 0x0000000000017941 */ /* 0x000fea0003800000 */
.L_x_97:
[----:B------:R-:W-:Y:S01]  /*3430*/  @!P3 IMAD R55, R55, R153, R10 ;  /* 0x000000993737b224 */ /* 0x000fe200078e020a */
[----:B------:R-:W-:Y:S04]  /*3440*/  BSSY B1, `(.L_x_99) ;  /* 0x0000006000017945 */ /* 0x000fe80003800000 */
[----:B------:R0:W-:Y:S01]  /*3450*/  @!P3 STG.E.U8 desc[UR36][R6.64+0x39], R55 ;  /* 0x000039370600b986 */ /* 0x0001e2000c101124 */
[----:B------:R-:W-:Y:S05]  /*3460*/  @P5 BRA `(.L_x_100) ;  /* 0x00000000000c5947 */ /* 0x000fea0003800000 */
[----:B------:R-:W1:Y:S02]  /*3470*/  LDG.E.U8 R162, desc[UR36][R2.64+0x40] ;  /* 0x0000402402a27981 */ /* 0x000e64000c1e1100 */
[----:B-1----:R-:W-:-:S05]  /*3480*/  PRMT R11, R162, 0x8880, RZ ;  /* 0x00008880a20b7816 */ /* 0x002fca00000000ff */
[----:B------:R-:W-:-:S07]  /*3490*/  IMAD R10, R11, R152, RZ ;  /* 0x000000980b0a7224 */ /* 0x000fce00078e02ff */
.L_x_100:
[----:B------:R-:W-:Y:S05]  /*34a0*/  BSYNC B1 ;  /* 0x0000000000017941 */ /* 0x000fea0003800000 */
.L_x_99:
[----:B-1----:R-:W-:Y:S01]  /*34b0*/  @!P5 IMAD R11, R56, R153, R10 ;  /* 0x00000099380bd224 */ /* 0x002fe200078e020a */
[----:B------:R-:W-:Y:S04]  /*34c0*/  BSSY B1, `(.L_x_101) ;  /* 0x0000006000017945 */ /* 0x000fe80003800000 */
[----:B------:R1:W-:Y:S01]  /*34d0*/  @!P5 STG.E.U8 desc[UR36][R4.64+0x40], R11 ;  /* 0x0000400b0400d986 */ /* 0x0003e2000c101124 */
[----:B------:R-:W-:Y:S05]  /*34e0*/  @P2 BRA `(.L_x_102) ;  /* 0x00000000000c2947 */ /* 0x000fea0003800000 */
[----:B------:R-:W1:Y:S02]  /*34f0*/  LDG.E.U8 R162, desc[UR36][R2.64+0x41] ;  /* 0x0000412402a27981 */ /* 0x000e64000c1e1100 */
[----:B-1----:R-:W-:-:S05]  /*3500*/  PRMT R11, R162, 0x8880, RZ ;  /* 0x00008880a20b7816 */ /* 0x002fca00000000ff */
[----:B------:R-:W-:-:S07]  /*3510*/  IMAD R10, R11, R152, RZ ;  /* 0x000000980b0a7224 */ /* 0x000fce00078e02ff */
.L_x_102:
[----:B------:R-:W-:Y:S05]  /*3520*/  BSYNC B1 ;  /* 0x0000000000017941 */ /* 0x000fea0003800000 */
.L_x_101:
        /* <DEDUP_REMOVED lines=11> */
.L_x_104:
[----:B------:R-:W-:Y:S05]  /*35e0*/  BSYNC B1 ;  /* 0x0000000000017941 */ /* 0x000fea0003800000 */
.L_x_103:
[----:B-1----:R-:W-:Y:S01]  /*35f0*/  @!P4 IMAD R11, R58, R153, R10 ;  /* 0x000000993a0bc224 */ /* 0x002fe200078e020a */
[----:B------:R-:W-:Y:S04]  /*3600*/  BSSY B1, `(.L_x_105) ;  /* 0x0000006000017945 */ /* 0x000fe80003800000 */
[----:B------:R1:W-:Y:S01]  /*3610*/  @!P4 STG.E.U8 desc[UR36][R6.64+0x40], R11 ;  /* 0x0000400b0600c986 */ /* 0x0003e2000c101124 */
[----:B------:R-:W-:Y:S05]  /*3620*/  @P3 BRA `(.L_x_106) ;  /* 0x00000000000c3947 */ /* 0x000fea0003800000 */
[----:B------:R-:W1:Y:S02]  /*3630*/  LDG.E.U8 R162, desc[UR36][R8.64+0x41] ;  /* 0x0000412408a27981 */ /* 0x000e64000c1e1100 */
[----:B-1----:R-:W-:-:S05]  /*3640*/  PRMT R11, R162, 0x8880, RZ ;  /* 0x00008880a20b7816 */ /* 0x002fca00000000ff */
[----:B------:R-:W-:-:S07]  /*3650*/  IMAD R10, R11, R152, RZ ;  /* 0x000000980b0a7224 */ /* 0x000fce00078e02ff */
.L_x_106:
[----:B------:R-:W-:Y:S05]  /*3660*/  BSYNC B1 ;  /* 0x0000000000017941 */ /* 0x000fea0003800000 */
.L_x_105:
[----:B------:R-:W-:Y:S01]  /*3670*/  @!P3 IMAD R59, R59, R153, R10 ;  /* 0x000000993b3bb224 */ /* 0x000fe200078e020a */
[----:B------:R-:W-:Y:S04]  /*3680*/  BSSY B1, `(.L_x_107) ;  /* 0x0000006000017945 */ /* 0x000fe80003800000 */
[----:B------:R0:W-:Y:S01]  /*3690*/  @!P3 STG.E.U8 desc[UR36][R6.64+0x41], R59 ;  /* 0x0000413b0600b986 */ /* 0x0001e2000c101124 */
[----:B------:R-:W-:Y:S05]  /*36a0*/  @P5 BRA `(.L_x_108) ;  /* 0x00000000000c5947 */ /* 0x000fea0003800000 */
[----:B------:R-:W1:Y:S02]  /*36b0*/  LDG.E.U8 R162, desc[UR36][R2.64+0x48] ;  /* 0x0000482402a27981 */ /* 0x000e64000c1e1100 */
[----:B-1----:R-:W-:-:S05]  /*36c0*/  PRMT R11, R162, 0x8880, RZ ;  /* 0x00008880a20b7816 */ /* 0x002fca00000000ff */
[----:B------:R-:W-:-:S07]  /*36d0*/  IMAD R10, R11, R152, RZ ;  /* 0x000000980b0a7224 */ /* 0x000fce00078e02ff */
.L_x_108:
[----:B------:R-:W-:Y:S05]  /*36e0*/  BSYNC B1 ;  /* 0x0000000000017941 */ /* 0x000fea0003800000 */
.L_x_107:
[----:B-1----:R-:W-:Y:S01]  /*36f0*/  @!P5 IMAD R11, R60, R153, R10 ;  /* 0x000000993c0bd224 */ /* 0x002fe200078e020a */
[----:B------:R-:W-:Y:S04]  /*3700*/  BSSY B1, `(.L_x_109) ;  /* 0x0000006000017945 */ /* 0x000fe80003800000 */
[----:B------:R1:W-:Y:S01]  /*3710*/  @!P5 STG.E.U8 desc[UR36][R4.64+0x48], R11 ;  /* 0x0000480b0400d986 */ /* 0x0003e2000c101124 */
[----:B------:R-:W-:Y:S05]  /*3720*/  @P2 BRA `(.L_x_110) ;  /* 0x00000000000c2947 */ /* 0x000fea0003800000 */
[----:B------:R-:W1:Y:S02]  /*3730*/  LDG.E.U8 R162, desc[UR36][R2.64+0x49] ;  /* 0x0000492402a27981 */ /* 0x000e64000c1e1100 */
[----:B-1----:R-:W-:-:S05]  /*3740*/  PRMT R11, R162, 0x8880, RZ ;  /* 0x00008880a20b7816 */ /* 0x002fca00000000ff */
[----:B------:R-:W-:-:S07]  /*3750*/  IMAD R10, R11, R152, RZ ;  /* 0x000000980b0a7224 */ /* 0x000fce00078e02ff */
.L_x_110:
[----:B------:R-:W-:Y:S05]  /*3760*/  BSYNC B1 ;  /* 0x0000000000017941 */ /* 0x000fea0003800000 */
.L_x_109:
        /* <DEDUP_REMOVED lines=11> */
.L_x_112:
[----:B------:R-:W-:Y:S05]  /*3820*/  BSYNC B1 ;  /* 0x0000000000017941 */ /* 0x000fea0003800000 */
.L_x_111:
[----:B-1----:R-:W-:Y:S01]  /*3830*/  @!P4 IMAD R11, R62, R153, R10 ;  /* 0x000000993e0bc224 */ /* 0x002fe200078e020a */
[----:B------:R-:W-:Y:S04]  /*3840*/  BSSY B1, `(.L_x_113) ;  /* 0x0000006000017945 */ /* 0x000fe80003800000 */
[----:B------:R1:W-:Y:S01]  /*3850*/  @!P4 STG.E.U8 desc[UR36][R6.64+0x48], R11 ;  /* 0x0000480b0600c986 */ /* 0x0003e2000c101124 */
[----:B------:R-:W-:Y:S05]  /*3860*/  @P3 BRA `(.L_x_114) ;  /* 0x00000000000c3947 */ /* 0x000fea0003800000 */
[----:B------:R-:W1:Y:S02]  /*3870*/  LDG.E.U8 R162, desc[UR36][R8.64+0x49] ;  /* 0x0000492408a27981 */ /* 0x000e64000c1e1100 */
[----:B-1----:R-:W-:-:S05]  /*3880*/  PRMT R11, R162, 0x8880, RZ ;  /* 0x00008880a20b7816 */ /* 0x002fca00000000ff */
[----:B------:R-:W-:-:S07]  /*3890*/  IMAD R10, R11, R152, RZ ;  /* 0x000000980b0a7224 */ /* 0x000fce00078e02ff */
.L_x_114:
[----:B------:R-:W-:Y:S05]  /*38a0*/  BSYNC B1 ;  /* 0x0000000000017941 */ /* 0x000fea0003800000 */
.L_x_113:
[----:B------:R-:W-:Y:S01]  /*38b0*/  @!P3 IMAD R63, R63, R153, R10 ;  /* 0x000000993f3fb224 */ /* 0x000fe200078e020a */
[----:B------:R-:W-:Y:S04]  /*38c0*/  BSSY B1, `(.L_x_115) ;  /* 0x0000006000017945 */ /* 0x000fe80003800000 */
[----:B------:R0:W-:Y:S01]  /*38d0*/  @!P3 STG.E.U8 desc[UR36][R6.64+0x49], R63 ;  /* 0x0000493f0600b986 */ /* 0x0001e2000c101124 */
[----:B------:R-:W-:Y:S05]  /*38e0*/  @P5 BRA `(.L_x_116) ;  /* 0x00000000000c5947 */ /* 0x000fea0003800000 */
[----:B------:R-:W1:Y:S02]  /*38f0*/  LDG.E.U8 R162, desc[UR36][R2.64+0x50] ;  /* 0x0000502402a27981 */ /* 0x000e64000c1e1100 */
[----:B-1----:R-:W-:-:S05]  /*3900*/  PRMT R11, R162, 0x8880, RZ ;  /* 0x00008880a20b7816 */ /* 0x002fca00000000ff */
[----:B------:R-:W-:-:S07]  /*3910*/  IMAD R10, R11, R152, RZ ;  /* 0x000000980b0a7224 */ /* 0x000fce00078e02ff */
.L_x_116:
[----:B------:R-:W-:Y:S05]  /*3920*/  BSYNC B1 ;  /* 0x0000000000017941 */ /* 0x000fea0003800000 */
.L_x_115:
[----:B-1----:R-:W-:Y:S01]  /*3930*/  @!P5 IMAD R11, R64, R153, R10 ;  /* 0x00000099400bd224 */ /* 0x002fe200078e020a */
[----:B------:R-:W-:Y:S04]  /*3940*/  BSSY B1, `(.L_x_117) ;  /* 0x0000006000017945 */ /* 0x000fe80003800000 */
[----:B------:R1:W-:Y:S01]  /*3950*/  @!P5 STG.E.U8 desc[UR36][R4.64+0x50], R11 ;  /* 0x0000500b0400d986 */ /* 0x0003e2000c101124 */
[----:B------:R-:W-:Y:S05]  /*3960*/  @P2 BRA `(.L_x_118) ;  /* 0x00000000000c2947 */ /* 0x000fea0003800000 */
[----:B------:R-:W1:Y:S02]  /*3970*/  LDG.E.U8 R162, desc[UR36][R2.64+0x51] ;  /* 0x0000512402a27981 */ /* 0x000e64000c1e1100 */
[----:B-1----:R-:W-:-:S05]  /*3980*/  PRMT R11, R162, 0x8880, RZ ;  /* 0x00008880a20b7816 */ /* 0x002fca00000000ff */
[----:B------:R-:W-:-:S07]  /*3990*/  IMAD R10, R11, R152, RZ ;  /* 0x000000980b0a7224 */ /* 0x000fce00078e02ff */
.L_x_118:
[----:B------:R-:W-:Y:S05]  /*39a0*/  BSYNC B1 ;  /* 0x0000000000017941 */ /* 0x000fea0003800000 */
.L_x_117:
        /* <DEDUP_REMOVED lines=11> */
.L_x_120:
[----:B------:R-:W-:Y:S05]  /*3a60*/  BSYNC B1 ;  /* 0x0000000000017941 */ /* 0x000fea0003800000 */
.L_x_119:
[----:B-1----:R-:W-:Y:S01]  /*3a70*/  @!P4 IMAD R11, R66, R153, R10 ;  /* 0x00000099420bc224 */ /* 0x002fe200078e020a */
[----:B------:R-:W-:Y:S04]  /*3a80*/  BSSY B1, `(.L_x_121) ;  /* 0x0000006000017945 */ /* 0x000fe80003800000 */
[----:B------:R1:W-:Y:S01]  /*3a90*/  @!P4 STG.E.U8 desc[UR36][R6.64+0x50], R11 ;  /* 0x0000500b0600c986 */ /* 0x0003e2000c101124 */
[----:B------:R-:W-:Y:S05]  /*3aa0*/  @P3 BRA `(.L_x_122) ;  /* 0x00000000000c3947 */ /* 0x000fea0003800000 */
[----:B------:R-:W1:Y:S02]  /*3ab0*/  LDG.E.U8 R162, desc[UR36][R8.64+0x51] ;  /* 0x0000512408a27981 */ /* 0x000e64000c1e1100 */
[----:B-1----:R-:W-:-:S05]  /*3ac0*/  PRMT R11, R162, 0x8880, RZ ;  /* 0x00008880a20b7816 */ /* 0x002fca00000000ff */
[----:B------:R-:W-:-:S07]  /*3ad0*/  IMAD R10, R11, R152, RZ ;  /* 0x000000980b0a7224 */ /* 0x000fce00078e02ff */
.L_x_122:
[----:B------:R-:W-:Y:S05]  /*3ae0*/  BSYNC B1 ;  /* 0x0000000000017941 */ /* 0x000fea0003800000 */
.L_x_121:
[----:B------:R-:W-:Y:S01]  /*3af0*/  @!P3 IMAD R67, R67, R153, R10 ;  /* 0x000000994343b224 */ /* 0x000fe200078e020a */
[----:B------:R-:W-:Y:S04]  /*3b00*/  BSSY B1, `(.L_x_123) ;  /* 0x0000006000017945 */ /* 0x000fe80003800000 */
[----:B------:R0:W-:Y:S01]  /*3b10*/  @!P3 STG.E.U8 desc[UR36][R6.64+0x51], R67 ;  /* 0x000051430600b986 */ /* 0x0001e2000c101124 */
[----:B------:R-:W-:Y:S05]  /*3b20*/  @P5 BRA `(.L_x_124) ;  /* 0x00000000000c5947 */ /* 0x000fea0003800000 */
[----:B------:R-:W1:Y:S02]  /*3b30*/  LDG.E.U8 R162, desc[UR36][R2.64+0x58] ;  /* 0x0000582402a27981 */ /* 0x000e64000c1e1100 */
[----:B-1----:R-:W-:-:S05]  /*3b40*/  PRMT R11, R162, 0x8880, RZ ;  /* 0x00008880a20b7816 */ /* 0x002fca00000000ff */
[----:B------:R-:W-:-:S07]  /*3b50*/  IMAD R10, R11, R152, RZ ;  /* 0x000000980b0a7224 */ /* 0x000fce00078e02ff */
.L_x_124:
[----:B------:R-:W-:Y:S05]  /*3b60*/  BSYNC B1 ;  /* 0x0000000000017941 */ /* 0x000fea0003800000 */
.L_x_123:
[----:B-1----:R-:W-:Y:S01]  /*3b70*/  @!P5 IMAD R11, R68, R153, R10 ;  /* 0x00000099440bd224 */ /* 0x002fe200078e020a */
[----:B------:R-:W-:Y:S04]  /*3b80*/  BSSY B1, `(.L_x_125) ;  /* 0x0000006000017945 */ /* 0x000fe80003800000 */
[----:B------:R1:W-:Y:S01]  /*3b90*/  @!P5 STG.E.U8 desc[UR36][R4.64+0x58], R11 ;  /* 0x0000580b0400d986 */ /* 0x0003e2000c101124 */
[----:B------:R-:W-:Y:S05]  /*3ba0*/  @P2 BRA `(.L_x_126) ;  /* 0x00000000000c2947 */ /* 0x000fea0003800000 */
[----:B------:R-:W1:Y:S02]  /*3bb0*/  LDG.E.U8 R162, desc[UR36][R2.64+0x59] ;  /* 0x0000592402a27981 */ /* 0x000e64000c1e1100 */
[----:B-1----:R-:W-:-:S05]  /*3bc0*/  PRMT R11, R162, 0x8880, RZ ;  /* 0x00008880a20b7816 */ /* 0x002fca00000000ff */
[----:B------:R-:W-:-:S07]  /*3bd0*/  IMAD R10, R11, R152, RZ ;  /* 0x000000980b0a7224 */ /* 0x000fce00078e02ff */
.L_x_126:
[----:B------:R-:W-:Y:S05]  /*3be0*/  BSYNC B1 ;  /* 0x0000000000017941 */ /* 0x000fea0003800000 */
.L_x_125:
        /* <DEDUP_REMOVED lines=11> */
.L_x_128:
[----:B------:R-:W-:Y:S05]  /*3ca0*/  BSYNC B1 ;  /* 0x0000000000017941 */ /* 0x000fea0003800000 */
.L_x_127:
[----:B-1----:R-:W-:Y:S01]  /*3cb0*/  @!P4 IMAD R11, R70, R153, R10 ;  /* 0x00000099460bc224 */ /* 0x002fe200078e020a */
[----:B------:R-:W-:Y:S04]  /*3cc0*/  BSSY B1, `(.L_x_129) ;  /* 0x0000006000017945 */ /* 0x000fe80003800000 */
[----:B------:R1:W-:Y:S01]  /*3cd0*/  @!P4 STG.E.U8 desc[UR36][R6.64+0x58], R11 ;  /* 0x0000580b0600c986 */ /* 0x0003e2000c101124 */
[----:B------:R-:W-:Y:S05]  /*3ce0*/  @P3 BRA `(.L_x_130) ;  /* 0x00000000000c3947 */ /* 0x000fea0003800000 */
[----:B------:R-:W1:Y:S02]  /*3cf0*/  LDG.E.U8 R162, desc[UR36][R8.64+0x59] ;  /* 0x0000592408a27981 */ /* 0x000e64000c1e1100 */
[----:B-1----:R-:W-:-:S05]  /*3d00*/  PRMT R11, R162, 0x8880, RZ ;  /* 0x00008880a20b7816 */ /* 0x002fca00000000ff */
[----:B------:R-:W-:-:S07]  /*3d10*/  IMAD R10, R11, R152, RZ ;  /* 0x000000980b0a7224 */ /* 0x000fce00078e02ff */
.L_x_130:
[----:B------:R-:W-:Y:S05]  /*3d20*/  BSYNC B1 ;  /* 0x0000000000017941 */ /* 0x000fea0003800000 */
.L_x_129:
[----:B------:R-:W-:Y:S01]  /*3d30*/  @!P3 IMAD R71, R71, R153, R10 ;  /* 0x000000994747b224 */ /* 0x000fe200078e020a */
[----:B------:R-:W-:Y:S04]  /*3d40*/  BSSY B1, `(.L_x_131) ;  /* 0x0000006000017945 */ /* 0x000fe80003800000 */
[----:B------:R0:W-:Y:S01]  /*3d50*/  @!P3 STG.E.U8 desc[UR36][R6.64+0x59], R71 ;  /* 0x000059470600b986 */ /* 0x0001e2000c101124 */
[----:B------:R-:W-:Y:S05]  /*3d60*/  @P5 BRA `(.L_x_132) ;  /* 0x00000000000c5947 */ /* 0x000fea0003800000 */
[----:B------:R-:W1:Y:S02]  /*3d70*/  LDG.E.U8 R162, desc[UR36][R2.64+0x60] ;  /* 0x0000602402a27981 */ /* 0x000e64000c1e1100 */
[----:B-1----:R-:W-:-:S05]  /*3d80*/  PRMT R11, R162, 0x8880, RZ ;  /* 0x00008880a20b7816 */ /* 0x002fca00000000ff */
[----:B------:R-:W-:-:S07]  /*3d90*/  IMAD R10, R11, R152, RZ ;  /* 0x000000980b0a7224 */ /* 0x000fce00078e02ff */
.L_x_132:
[----:B------:R-:W-:Y:S05]  /*3da0*/  BSYNC B1 ;  /* 0x0000000000017941 */ /* 0x000fea0003800000 */
.L_x_131:
[----:B-1----:R-:W-:Y:S01]  /*3db0*/  @!P5 IMAD R11, R72, R153, R10 ;  /* 0x00000099480bd224 */ /* 0x002fe200078e020a */
[----:B------:R-:W-:Y:S04]  /*3dc0*/  BSSY B1, `(.L_x_133) ;  /* 0x0000006000017945 */ /* 0x000fe80003800000 */
[----:B------:R1:W-:Y:S01]  /*3dd0*/  @!P5 STG.E.U8 desc[UR36][R4.64+0x60], R11 ;  /* 0x0000600b0400d986 */ /* 0x0003e2000c101124 */
[----:B------:R-:W-:Y:S05]  /*3de0*/  @P2 BRA `(.L_x_134) ;  /* 0x00000000000c2947 */ /* 0x000fea0003800000 */
[----:B------:R-:W1:Y:S02]  /*3df0*/  LDG.E.U8 R162, desc[UR36][R2.64+0x61] ;  /* 0x0000612402a27981 */ /* 0x000e64000c1e1100 */
[----:B-1----:R-:W-:-:S05]  /*3e00*/  PRMT R11, R162, 0x8880, RZ ;  /* 0x00008880a20b7816 */ /* 0x002fca00000000ff */
[----:B------:R-:W-:-:S07]  /*3e10*/  IMAD R10, R11, R152, RZ ;  /* 0x000000980b0a7224 */ /* 0x000fce00078e02ff */
.L_x_134:
[----:B------:R-:W-:Y:S05]  /*3e20*/  BSYNC B1 ;  /* 0x0000000000017941 */ /* 0x000fea0003800000 */
.L_x_133:
        /* <DEDUP_REMOVED lines=11> */
.L_x_136:
[----:B------:R-:W-:Y:S05]  /*3ee0*/  BSYNC B1 ;  /* 0x0000000000017941 */ /* 0x000fea0003800000 */
.L_x_135:
[----:B-1----:R-:W-:Y:S01]  /*3ef0*/  @!P4 IMAD R11, R74, R153, R10 ;  /* 0x000000994a0bc224 */ /* 0x002fe200078e020a */
[----:B------:R-:W-:Y:S04]  /*3f00*/  BSSY B1, `(.L_x_137) ;  /* 0x0000006000017945 */ /* 0x000fe80003800000 */
[----:B------:R1:W-:Y:S01]  /*3f10*/  @!P4 STG.E.U8 desc[UR36][R6.64+0x60], R11 ;  /* 0x0000600b0600c986 */ /* 0x0003e2000c101124 */
[----:B------:R-:W-:Y:S05]  /*3f20*/  @P3 BRA `(.L_x_138) ;  /* 0x00000000000c3947 */ /* 0x000fea0003800000 */
[----:B------:R-:W1:Y:S02]  /*3f30*/  LDG.E.U8 R162, desc[UR36][R8.64+0x61] ;  /* 0x0000612408a27981 */ /* 0x000e64000c1e1100 */
[----:B-1----:R-:W-:-:S05]  /*3f40*/  PRMT R11, R162, 0x8880, RZ ;  /* 0x00008880a20b7816 */ /* 0x002fca00000000ff */
[----:B------:R-:W-:-:S07]  /*3f50*/  IMAD R10, R11, R152, RZ ;  /* 0x000000980b0a7224 */ /* 0x000fce00078e02ff */
.L_x_138:
[----:B------:R-:W-:Y:S05]  /*3f60*/  BSYNC B1 ;  /* 0x0000000000017941 */ /* 0x000fea0003800000 */
.L_x_137:
[----:B------:R-:W-:Y:S01]  /*3f70*/  @!P3 IMAD R75, R75, R153, R10 ;  /* 0x000000994b4bb224 */ /* 0x000fe200078e020a */
[----:B------:R-:W-:Y:S04]  /*3f80*/  BSSY B1, `(.L_x_139) ;  /* 0x0000006000017945 */ /* 0x000fe80003800000 */
[----:B------:R0:W-:Y:S01]  /*3f90*/  @!P3 STG.E.U8 desc[UR36][R6.64+0x61], R75 ;  /* 0x0000614b0600b986 */ /* 0x0001e2000c101124 */
[----:B------:R-:W-:Y:S05]  /*3fa0*/  @P5 BRA `(.L_x_140) ;  /* 0x00000000000c5947 */ /* 0x000fea0003800000 */
[----:B------:R-:W1:Y:S02]  /*3fb0*/  LDG.E.U8 R162, desc[UR36][R2.64+0x68] ;  /* 0x0000682402a27981 */ /* 0x000e64000c1e1100 */
[----:B-1----:R-:W-:-:S05]  /*3fc0*/  PRMT R11, R162, 0x8880, RZ ;  /* 0x00008880a20b7816 */ /* 0x002fca00000000ff */
[----:B------:R-:W-:-:S07]  /*3fd0*/  IMAD R10, R11, R152, RZ ;  /* 0x000000980b0a7224 */ /* 0x000fce00078e02ff */
.L_x_140:
[----:B------:R-:W-:Y:S05]  /*3fe0*/  BSYNC B1 ;  /* 0x0000000000017941 */ /* 0x000fea0003800000 */
.L_x_139:
[----:B-1----:R-:W-:Y:S01]  /*3ff0*/  @!P5 IMAD R11, R76, R153, R10 ;  /* 0x000000994c0bd224 */ /* 0x002fe200078e020a */
[----:B------:R-:W-:Y:S04]  /*4000*/  BSSY B1, `(.L_x_141) ;  /* 0x0000006000017945 */ /* 0x000fe80003800000 */
[----:B------:R1:W-:Y:S01]  /*4010*/  @!P5 STG.E.U8 desc[UR36][R4.64+0x68], R11 ;  /* 0x0000680b0400d986 */ /* 0x0003e2000c101124 */
[----:B------:R-:W-:Y:S05]  /*4020*/  @P2 BRA `(.L_x_142) ;  /* 0x00000000000c2947 */ /* 0x000fea0003800000 */
[----:B------:R-:W1:Y:S02]  /*4030*/  LDG.E.U8 R162, desc[UR36][R2.64+0x69] ;  /* 0x0000692402a27981 */ /* 0x000e64000c1e1100 */
[----:B-1----:R-:W-:-:S05]  /*4040*/  PRMT R11, R162, 0x8880, RZ ;  /* 0x00008880a20b7816 */ /* 0x002fca00000000ff */
[----:B------:R-:W-:-:S07]  /*4050*/  IMAD R10, R11, R152, RZ ;  /* 0x000000980b0a7224 */ /* 0x000fce00078e02ff */
.L_x_142:
[----:B------:R-:W-:Y:S05]  /*4060*/  BSYNC B1 ;  /* 0x0000000000017941 */ /* 0x000fea0003800000 */
.L_x_141:
        /* <DEDUP_REMOVED lines=11> */
.L_x_144:
[----:B------:R-:W-:Y:S05]  /*4120*/  BSYNC B1 ;  /* 0x0000000000017941 */ /* 0x000fea0003800000 */
.L_x_143:
[----:B-1----:R-:W-:Y:S01]  /*4130*/  @!P4 IMAD R11, R78, R153, R10 ;  /* 0x000000994e0bc224 */ /* 0x002fe200078e020a */
[----:B------:R-:W-:Y:S04]  /*4140*/  BSSY B1, `(.L_x_145) ;  /* 0x0000006000017945 */ /* 0x000fe80003800000 */
[----:B------:R1:W-:Y:S01]  /*4150*/  @!P4 STG.E.U8 desc[UR36][R6.64+0x68], R11 ;  /* 0x0000680b0600c986 */ /* 0x0003e2000c101124 */
[----:B------:R-:W-:Y:S05]  /*4160*/  @P3 BRA `(.L_x_146) ;  /* 0x00000000000c3947 */ /* 0x000fea0003800000 */
[----:B------:R-:W1:Y:S02]  /*4170*/  LDG.E.U8 R162, desc[UR36][R8.64+0x69] ;  /* 0x0000692408a27981 */ /* 0x000e64000c1e1100 */
[----:B-1----:R-:W-:-:S05]  /*4180*/  PRMT R11, R162, 0x8880, RZ ;  /* 0x00008880a20b7816 */ /* 0x002fca00000000ff */
[----:B------:R-:W-:-:S07]  /*4190*/  IMAD R10, R11, R152, RZ ;  /* 0x000000980b0a7224 */ /* 0x000fce00078e02ff */
.L_x_146:
[----:B------:R-:W-:Y:S05]  /*41a0*/  BSYNC B1 ;  /* 0x0000000000017941 */ /* 0x000fea0003800000 */
.L_x_145:
[----:B------:R-:W-:Y:S01]  /*41b0*/  @!P3 IMAD R79, R79, R153, R10 ;  /* 0x000000994f4fb224 */ /* 0x000fe200078e020a */
[----:B------:R-:W-:Y:S04]  /*41c0*/  BSSY B1, `(.L_x_147) ;  /* 0x0000006000017945 */ /* 0x000fe80003800000 */
[----:B------:R0:W-:Y:S01]  /*41d0*/  @!P3 STG.E.U8 desc[UR36][R6.64+0x69], R79 ;  /* 0x0000694f0600b986 */ /* 0x0001e2000c101124 */
[----:B------:R-:W-:Y:S05]  /*41e0*/  @P5 BRA `(.L_x_148) ;  /* 0x00000000000c5947 */ /* 0x000fea0003800000 */
[----:B------:R-:W1:Y:S02]  /*41f0*/  LDG.E.U8 R162, desc[UR36][R2.64+0x70] ;  /* 0x0000702402a27981 */ /* 0x000e64000c1e1100 */
[----:B-1----:R-:W-:-:S05]  /*4200*/  PRMT R11, R162, 0x8880, RZ ;  /* 0x00008880a20b7816 */ /* 0x002fca00000000ff */
[----:B------:R-:W-:-:S07]  /*4210*/  IMAD R10, R11, R152, RZ ;  /* 0x000000980b0a7224 */ /* 0x000fce00078e02ff */
.L_x_148:
[----:B------:R-:W-:Y:S05]  /*4220*/  BSYNC B1 ;  /* 0x0000000000017941 */ /* 0x000fea0003800000 */
.L_x_147:
[----:B-1----:R-:W-:Y:S01]  /*4230*/  @!P5 IMAD R11, R80, R153, R10 ;  /* 0x00000099500bd224 */ /* 0x002fe200078e020a */
[----:B------:R-:W-:Y:S04]  /*4240*/  BSSY B1, `(.L_x_149) ;  /* 0x0000006000017945 */ /* 0x000fe80003800000 */
[----:B------:R1:W-:Y:S01]  /*4250*/  @!P5 STG.E.U8 desc[UR36][R4.64+0x70], R11 ;  /* 0x0000700b0400d986 */ /* 0x0003e2000c101124 */
[----:B------:R-:W-:Y:S05]  /*4260*/  @P2 BRA `(.L_x_150) ;  /* 0x00000000000c2947 */ /* 0x000fea0003800000 */
[----:B------:R-:W1:Y:S02]  /*4270*/  LDG.E.U8 R162, desc[UR36][R2.64+0x71] ;  /* 0x0000712402a27981 */ /* 0x000e64000c1e1100 */
[----:B-1----:R-:W-:-:S05]  /*4280*/  PRMT R11, R162, 0x8880, RZ ;  /* 0x00008880a20b7816 */ /* 0x002fca00000000ff */
[----:B------:R-:W-:-:S07]  /*4290*/  IMAD R10, R11, R152, RZ ;  /* 0x000000980b0a7224 */ /* 0x000fce00078e02ff */
.L_x_150:
[----:B------:R-:W-:Y:S05]  /*42a0*/  BSYNC B1 ;  /* 0x0000000000017941 */ /* 0x000fea0003800000 */
.L_x_149:
        /* <DEDUP_REMOVED lines=11> */
.L_x_152:
[----:B------:R-:W-:Y:S05]  /*4360*/  BSYNC B1 ;  /* 0x0000000000017941 */ /* 0x000fea0003800000 */
.L_x_151:
[----:B-1----:R-:W-:Y:S01]  /*4370*/  @!P4 IMAD R11, R82, R153, R10 ;  /* 0x00000099520bc224 */ /* 0x002fe200078e020a */
[----:B------:R-:W-:Y:S04]  /*4380*/  BSSY B1, `(.L_x_153) ;  /* 0x0000006000017945 */ /* 0x000fe80003800000 */
[----:B------:R1:W-:Y:S01]  /*4390*/  @!P4 STG.E.U8 desc[UR36][R6.64+0x70], R11 ;  /* 0x0000700b0600c986 */ /* 0x0003e2000c101124 */
[----:B------:R-:W-:Y:S05]  /*43a0*/  @P3 BRA `(.L_x_154) ;  /* 0x00000000000c3947 */ /* 0x000fea0003800000 */
[----:B------:R-:W1:Y:S02]  /*43b0*/  LDG.E.U8 R162, desc[UR36][R8.64+0x71] ;  /* 0x0000712408a27981 */ /* 0x000e64000c1e1100 */
[----:B-1----:R-:W-:-:S05]  /*43c0*/  PRMT R11, R162, 0x8880, RZ ;  /* 0x00008880a20b7816 */ /* 0x002fca00000000ff */
[----:B------:R-:W-:-:S07]  /*43d0*/  IMAD R10, R11, R152, RZ ;  /* 0x000000980b0a7224 */ /* 0x000fce00078e02ff */
.L_x_154:
[----:B------:R-:W-:Y:S05]  /*43e0*/  BSYNC B1 ;  /* 0x0000000000017941 */ /* 0x000fea0003800000 */
.L_x_153:
[----:B------:R-:W-:Y:S01]  /*43f0*/  @!P3 IMAD R83, R83, R153, R10 ;  /* 0x000000995353b224 */ /* 0x000fe200078e020a */
[----:B------:R-:W-:Y:S04]  /*4400*/  BSSY B1, `(.L_x_155) ;  /* 0x0000006000017945 */ /* 0x000fe80003800000 */
[----:B------:R0:W-:Y:S01]  /*4410*/  @!P3 STG.E.U8 desc[UR36][R6.64+0x71], R83 ;  /* 0x000071530600b986 */ /* 0x0001e2000c101124 */
[----:B------:R-:W-:Y:S05]  /*4420*/  @P5 BRA `(.L_x_156) ;  /* 0x00000000000c5947 */ /* 0x000fea0003800000 */
[----:B------:R-:W1:Y:S02]  /*4430*/  LDG.E.U8 R162, desc[UR36][R2.64+0x78] ;  /* 0x0000782402a27981 */ /* 0x000e64000c1e1100 */
[----:B-1----:R-:W-:-:S05]  /*4440*/  PRMT R11, R162, 0x8880, RZ ;  /* 0x00008880a20b7816 */ /* 0x002fca00000000ff */
[----:B------:R-:W-:-:S07]  /*4450*/  IMAD R10, R11, R152, RZ ;  /* 0x000000980b0a7224 */ /* 0x000fce00078e02ff */
.L_x_156:
[----:B------:R-:W-:Y:S05]  /*4460*/  BSYNC B1 ;  /* 0x0000000000017941 */ /* 0x000fea0003800000 */
.L_x_155:
[----:B-1----:R-:W-:Y:S01]  /*4470*/  @!P5 IMAD R11, R84, R153, R10 ;  /* 0x00000099540bd224 */ /* 0x002fe200078e020a */
[----:B------:R-:W-:Y:S04]  /*4480*/  BSSY B1, `(.L_x_157) ;  /* 0x0000006000017945 */ /* 0x000fe80003800000 */
[----:B------:R1:W-:Y:S01]  /*4490*/  @!P5 STG.E.U8 desc[UR36][R4.64+0x78], R11 ;  /* 0x0000780b0400d986 */ /* 0x0003e2000c101124 */
[----:B------:R-:W-:Y:S05]  /*44a0*/  @P2 BRA `(.L_x_158) ;  /* 0x00000000000c2947 */ /* 0x000fea0003800000 */
[----:B------:R-:W1:Y:S02]  /*44b0*/  LDG.E.U8 R162, desc[UR36][R2.64+0x79] ;  /* 0x0000792402a27981 */ /* 0x000e64000c1e1100 */
[----:B-1----:R-:W-:-:S05]  /*44c0*/  PRMT R11, R162, 0x8880, RZ ;  /* 0x00008880a20b7816 */ /* 0x002fca00000000ff */
[----:B------:R-:W-:-:S07]  /*44d0*/  IMAD R10, R11, R152, RZ ;  /* 0x000000980b0a7224 */ /* 0x000fce00078e02ff */
.L_x_158:
[----:B------:R-:W-:Y:S05]  /*44e0*/  BSYNC B1 ;  /* 0x0000000000017941 */ /* 0x000fea0003800000 */
.L_x_157:
        /* <DEDUP_REMOVED lines=11> */
.L_x_160:
[----:B------:R-:W-:Y:S05]  /*45a0*/  BSYNC B1 ;  /* 0x0000000000017941 */ /* 0x000fea0003800000 */
.L_x_159:
[----:B-1----:R-:W-:Y:S01]  /*45b0*/  @!P4 IMAD R11, R86, R153, R10 ;  /* 0x00000099560bc224 */ /* 0x002fe200078e020a */
[----:B------:R-:W-:Y:S04]  /*45c0*/  BSSY B1, `(.L_x_161) ;  /* 0x0000006000017945 */ /* 0x000fe80003800000 */
[----:B------:R1:W-:Y:S01]  /*45d0*/  @!P4 STG.E.U8 desc[UR36][R6.64+0x78], R11 ;  /* 0x0000780b0600c986 */ /* 0x0003e2000c101124 */
[----:B------:R-:W-:Y:S05]  /*45e0*/  @P3 BRA `(.L_x_162) ;  /* 0x00000000000c3947 */ /* 0x000fea0003800000 */
[----:B------:R-:W1:Y:S02]  /*45f0*/  LDG.E.U8 R162, desc[UR36][R8.64+0x79] ;  /* 0x0000792408a27981 */ /* 0x000e64000c1e1100 */
[----:B-1----:R-:W-:-:S05]  /*4600*/  PRMT R11, R162, 0x8880, RZ ;  /* 0x00008880a20b7816 */ /* 0x002fca00000000ff */
[----:B------:R-:W-:-:S07]  /*4610*/  IMAD R10, R11, R152, RZ ;  /* 0x000000980b0a7224 */ /* 0x000fce00078e02ff */
.L_x_162:
[----:B------:R-:W-:Y:S05]  /*4620*/  BSYNC B1 ;  /* 0x0000000000017941 */ /* 0x000fea0003800000 */
.L_x_161:
[----:B------:R-:W-:Y:S01]  /*4630*/  @!P3 IMAD R87, R87, R153, R10 ;  /* 0x000000995757b224 */ /* 0x000fe200078e020a */
[----:B------:R-:W-:Y:S04]  /*4640*/  BSSY B1, `(.L_x_163) ;  /* 0x0000006000017945 */ /* 0x000fe80003800000 */
[----:B------:R0:W-:Y:S01]  /*4650*/  @!P3 STG.E.U8 desc[UR36][R6.64+0x79], R87 ;  /* 0x000079570600b986 */ /* 0x0001e2000c101124 */
[----:B------:R-:W-:Y:S05]  /*4660*/  @P5 BRA `(.L_x_164) ;  /* 0x00000000000c5947 */ /* 0x000fea0003800000 */
[----:B------:R-:W1:Y:S02]  /*4670*/  LDG.E.U8 R162, desc[UR36][R2.64+0x80] ;  /* 0x0000802402a27981 */ /* 0x000e64000c1e1100 */
[----:B-1----:R-:W-:-:S05]  /*4680*/  PRMT R11, R162, 0x8880, RZ ;  /* 0x00008880a20b7816 */ /* 0x002fca00000000ff */
[----:B------:R-:W-:-:S07]  /*4690*/  IMAD R10, R11, R152, RZ ;  /* 0x000000980b0a7224 */ /* 0x000fce00078e02ff */
.L_x_164:
[----:B------:R-:W-:Y:S05]  /*46a0*/  BSYNC B1 ;  /* 0x0000000000017941 */ /* 0x000fea0003800000 */
.L_x_163:
[----:B-1----:R-:W-:Y:S01]  /*46b0*/  @!P5 IMAD R11, R88, R153, R10 ;  /* 0x00000099580bd224 */ /* 0x002fe200078e020a */
[----:B------:R-:W-:Y:S04]  /*46c0*/  BSSY B1, `(.L_x_165) ;  /* 0x0000006000017945 */ /* 0x000fe80003800000 */
[----:B------:R1:W-:Y:S01]  /*46d0*/  @!P5 STG.E.U8 desc[UR36][R4.64+0x80], R11 ;  /* 0x0000800b0400d986 */ /* 0x0003e2000c101124 */
[----:B------:R-:W-:Y:S05]  /*46e0*/  @P2 BRA `(.L_x_166) ;  /* 0x00000000000c2947 */ /* 0x000fea0003800000 */
[----:B------:R-:W1:Y:S02]  /*46f0*/  LDG.E.U8 R162, desc[UR36][R2.64+0x81] ;  /* 0x0000812402a27981 */ /* 0x000e64000c1e1100 */
[----:B-1----:R-:W-:-:S05]  /*4700*/  PRMT R11, R162, 0x8880, RZ ;  /* 0x00008880a20b7816 */ /* 0x002fca00000000ff */
[----:B------:R-:W-:-:S07]  /*4710*/  IMAD R10, R11, R152, RZ ;  /* 0x000000980b0a7224 */ /* 0x000fce00078e02ff */
.L_x_166:
[----:B------:R-:W-:Y:S05]  /*4720*/  BSYNC B1 ;  /* 0x0000000000017941 */ /* 0x000fea0003800000 */
.L_x_165:
        /* <DEDUP_REMOVED lines=11> */
.L_x_168:
[----:B------:R-:W-:Y:S05]  /*47e0*/  BSYNC B1 ;  /* 0x0000000000017941 */ /* 0x000fea0003800000 */
.L_x_167:
[----:B-1----:R-:W-:Y:S01]  /*47f0*/  @!P4 IMAD R11, R90, R153, R10 ;  /* 0x000000995a0bc224 */ /* 0x002fe200078e020a */
[----:B------:R-:W-:Y:S04]  /*4800*/  BSSY B1, `(.L_x_169) ;  /* 0x0000006000017945 */ /* 0x000fe80003800000 */
[----:B------:R1:W-:Y:S01]  /*4810*/  @!P4 STG.E.U8 desc[UR36][R6.64+0x80], R11 ;  /* 0x0000800b0600c986 */ /* 0x0003e2000c101124 */
[----:B------:R-:W-:Y:S05]  /*4820*/  @P3 BRA `(.L_x_170) ;  /* 0x00000000000c3947 */ /* 0x000fea0003800000 */
[----:B------:R-:W1:Y:S02]  /*4830*/  LDG.E.U8 R162, desc[UR36][R8.64+0x81] ;  /* 0x0000812408a27981 */ /* 0x000e64000c1e1100 */
[----:B-1----:R-:W-:-:S05]  /*4840*/  PRMT R11, R162, 0x8880, RZ ;  /* 0x00008880a20b7816 */ /* 0x002fca00000000ff */
[----:B------:R-:W-:-:S07]  /*4850*/  IMAD R10, R11, R152, RZ ;  /* 0x000000980b0a7224 */ /* 0x000fce00078e02ff */
.L_x_170:
[----:B------:R-:W-:Y:S05]  /*4860*/  BSYNC B1 ;  /* 0x0000000000017941 */ /* 0x000fea0003800000 */
.L_x_169:
[----:B------:R-:W-:Y:S01]  /*4870*/  @!P3 IMAD R91, R91, R153, R10 ;  /* 0x000000995b5bb224 */ /* 0x000fe200078e020a */
[----:B------:R-:W-:Y:S04]  /*4880*/  BSSY B1, `(.L_x_171) ;  /* 0x0000006000017945 */ /* 0x000fe80003800000 */
[----:B------:R0:W-:Y:S01]  /*4890*/  @!P3 STG.E.U8 desc[UR36][R6.64+0x81], R91 ;  /* 0x0000815b0600b986 */ /* 0x0001e2000c101124 */
[----:B------:R-:W-:Y:S05]  /*48a0*/  @P5 BRA `(.L_x_172) ;  /* 0x00000000000c5947 */ /* 0x000fea0003800000 */
[----:B------:R-:W1:Y:S02]  /*48b0*/  LDG.E.U8 R162, desc[UR36][R2.64+0x88] ;  /* 0x0000882402a27981 */ /* 0x000e64000c1e1100 */
[----:B-1----:R-:W-:-:S05]  /*48c0*/  PRMT R11, R162, 0x8880, RZ ;  /* 0x00008880a20b7816 */ /* 0x002fca00000000ff */
[----:B------:R-:W-:-:S07]  /*48d0*/  IMAD R10, R11, R152, RZ ;  /* 0x000000980b0a7224 */ /* 0x000fce00078e02ff */
.L_x_172:
[----:B------:R-:W-:Y:S05]  /*48e0*/  BSYNC B1 ;  /* 0x0000000000017941 */ /* 0x000fea0003800000 */
.L_x_171:
[----:B-1----:R-:W-:Y:S01]  /*48f0*/  @!P5 IMAD R11, R92, R153, R10 ;  /* 0x000000995c0bd224 */ /* 0x002fe200078e020a */
[----:B------:R-:W-:Y:S04]  /*4900*/  BSSY B1, `(.L_x_173) ;  /* 0x0000006000017945 */ /* 0x000fe80003800000 */
[----:B------:R1:W-:Y:S01]  /*4910*/  @!P5 STG.E.U8 desc[UR36][R4.64+0x88], R11 ;  /* 0x0000880b0400d986 */ /* 0x0003e2000c101124 */
[----:B------:R-:W-:Y:S05]  /*4920*/  @P2 BRA `(.L_x_174) ;  /* 0x00000000000c2947 */ /* 0x000fea0003800000 */
[----:B------:R-:W1:Y:S02]  /*4930*/  LDG.E.U8 R162, desc[UR36][R2.64+0x89] ;  /* 0x0000892402a27981 */ /* 0x000e64000c1e1100 */
[----:B-1----:R-:W-:-:S05]  /*4940*/  PRMT R11, R162, 0x8880, RZ ;  /* 0x00008880a20b7816 */ /* 0x002fca00000000ff */
[----:B------:R-:W-:-:S07]  /*4950*/  IMAD R10, R11, R152, RZ ;  /* 0x000000980b0a7224 */ /* 0x000fce00078e02ff */
.L_x_174:
[----:B------:R-:W-:Y:S05]  /*4960*/  BSYNC B1 ;  /* 0x0000000000017941 */ /* 0x000fea0003800000 */
.L_x_173:
        /* <DEDUP_REMOVED lines=11> */
.L_x_176:
[----:B------:R-:W-:Y:S05]  /*4a20*/  BSYNC B1 ;  /* 0x0000000000017941 */ /* 0x000fea0003800000 */
.L_x_175:
[----:B-1----:R-:W-:Y:S01]  /*4a30*/  @!P4 IMAD R11, R94, R153, R10 ;  /* 0x000000995e0bc224 */ /* 0x002fe200078e020a */
[----:B------:R-:W-:Y:S04]  /*4a40*/  BSSY B1, `(.L_x_177) ;  /* 0x0000006000017945 */ /* 0x000fe80003800000 */
[----:B------:R1:W-:Y:S01]  /*4a50*/  @!P4 STG.E.U8 desc[UR36][R6.64+0x88], R11 ;  /* 0x0000880b0600c986 */ /* 0x0003e2000c101124 */
[----:B------:R-:W-:Y:S05]  /*4a60*/  @P3 BRA `(.L_x_178) ;  /* 0x00000000000c3947 */ /* 0x000fea0003800000 */
[----:B------:R-:W1:Y:S02]  /*4a70*/  LDG.E.U8 R162, desc[UR36][R8.64+0x89] ;  /* 0x0000892408a27981 */ /* 0x000e64000c1e1100 */
[----:B-1----:R-:W-:-:S05]  /*4a80*/  PRMT R11, R162, 0x8880, RZ ;  /* 0x00008880a20b7816 */ /* 0x002fca00000000ff */
[----:B------:R-:W-:-:S07]  /*4a90*/  IMAD R10, R11, R152, RZ ;  /* 0x000000980b0a7224 */ /* 0x000fce00078e02ff */
.L_x_178:
[----:B------:R-:W-:Y:S05]  /*4aa0*/  BSYNC B1 ;  /* 0x0000000000017941 */ /* 0x000fea0003800000 */
.L_x_177:
[----:B------:R-:W-:Y:S01]  /*4ab0*/  @!P3 IMAD R95, R95, R153, R10 ;  /* 0x000000995f5fb224 */ /* 0x000fe200078e020a */
[----:B------:R-:W-:Y:S04]  /*4ac0*/  BSSY B1, `(.L_x_179) ;  /* 0x0000006000017945 */ /* 0x000fe80003800000 */
[----:B------:R0:W-:Y:S01]  /*4ad0*/  @!P3 STG.E.U8 desc[UR36][R6.64+0x89], R95 ;  /* 0x0000895f0600b986 */ /* 0x0001e2000c101124 */
[----:B------:R-:W-:Y:S05]  /*4ae0*/  @P5 BRA `(.L_x_180) ;  /* 0x00000000000c5947 */ /* 0x000fea0003800000 */
[----:B------:R-:W1:Y:S02]  /*4af0*/  LDG.E.U8 R162, desc[UR36][R2.64+0x90] ;  /* 0x0000902402a27981 */ /* 0x000e64000c1e1100 */
[----:B-1----:R-:W-:-:S05]  /*4b00*/  PRMT R11, R162, 0x8880, RZ ;  /* 0x00008880a20b7816 */ /* 0x002fca00000000ff */
[----:B------:R-:W-:-:S07]  /*4b10*/  IMAD R10, R11, R152, RZ ;  /* 0x000000980b0a7224 */ /* 0x000fce00078e02ff */
.L_x_180:
[----:B------:R-:W-:Y:S05]  /*4b20*/  BSYNC B1 ;  /* 0x0000000000017941 */ /* 0x000fea0003800000 */
.L_x_179:
[----:B-1----:R-:W-:Y:S01]  /*4b30*/  @!P5 IMAD R11, R96, R153, R10 ;  /* 0x00000099600bd224 */ /* 0x002fe200078e020a */
[----:B------:R-:W-:Y:S04]  /*4b40*/  BSSY B1, `(.L_x_181) ;  /* 0x0000006000017945 */ /* 0x000fe80003800000 */
[----:B------:R1:W-:Y:S01]  /*4b50*/  @!P5 STG.E.U8 desc[UR36][R4.64+0x90], R11 ;  /* 0x0000900b0400d986 */ /* 0x0003e2000c101124 */
[----:B------:R-:W-:Y:S05]  /*4b60*/  @P2 BRA `(.L_x_182) ;  /* 0x00000000000c2947 */ /* 0x000fea0003800000 */
[----:B------:R-:W1:Y:S02]  /*4b70*/  LDG.E.U8 R162, desc[UR36][R2.64+0x91] ;  /* 0x0000912402a27981 */ /* 0x000e64000c1e1100 */
[----:B-1----:R-:W-:-:S05]  /*4b80*/  PRMT R11, R162, 0x8880, RZ ;  /* 0x00008880a20b7816 */ /* 0x002fca00000000ff */
[----:B------:R-:W-:-:S07]  /*4b90*/  IMAD R10, R11, R152, RZ ;  /* 0x000000980b0a7224 */ /* 0x000fce00078e02ff */
.L_x_182:
[----:B------:R-:W-:Y:S05]  /*4ba0*/  BSYNC B1 ;  /* 0x0000000000017941 */ /* 0x000fea0003800000 */
.L_x_181:
        /* <DEDUP_REMOVED lines=11> */
.L_x_184:
[----:B------:R-:W-:Y:S05]  /*4c60*/  BSYNC B1 ;  /* 0x0000000000017941 */ /* 0x000fea0003800000 */
.L_x_183:
[----:B-1----:R-:W-:Y:S01]  /*4c70*/  @!P4 IMAD R11, R98, R153, R10 ;  /* 0x00000099620bc224 */ /* 0x002fe200078e020a */
[----:B------:R-:W-:Y:S04]  /*4c80*/  BSSY B1, `(.L_x_185) ;  /* 0x0000006000017945 */ /* 0x000fe80003800000 */
[----:B------:R1:W-:Y:S01]  /*4c90*/  @!P4 STG.E.U8 desc[UR36][R6.64+0x90], R11 ;  /* 0x0000900b0600c986 */ /* 0x0003e2000c101124 */
[----:B------:R-:W-:Y:S05]  /*4ca0*/  @P3 BRA `(.L_x_186) ;  /* 0x00000000000c3947 */ /* 0x000fea0003800000 */
[----:B------:R-:W1:Y:S02]  /*4cb0*/  LDG.E.U8 R162, desc[UR36][R8.64+0x91] ;  /* 0x0000912408a27981 */ /* 0x000e64000c1e1100 */
[----:B-1----:R-:W-:-:S05]  /*4cc0*/  PRMT R11, R162, 0x8880, RZ ;  /* 0x00008880a20b7816 */ /* 0x002fca00000000ff */
[----:B------:R-:W-:-:S07]  /*4cd0*/  IMAD R10, R11, R152, RZ ;  /* 0x000000980b0a7224 */ /* 0x000fce00078e02ff */
.L_x_186:
[----:B------:R-:W-:Y:S05]  /*4ce0*/  BSYNC B1 ;  /* 0x0000000000017941 */ /* 0x000fea0003800000 */
.L_x_185:
[----:B------:R-:W-:Y:S01]  /*4cf0*/  @!P3 IMAD R99, R99, R153, R10 ;  /* 0x000000996363b224 */ /* 0x000fe200078e020a */
[----:B------:R-:W-:Y:S04]  /*4d00*/  BSSY B1, `(.L_x_187) ;  /* 0x0000006000017945 */ /* 0x000fe80003800000 */
[----:B------:R0:W-:Y:S01]  /*4d10*/  @!P3 STG.E.U8 desc[UR36][R6.64+0x91], R99 ;  /* 0x000091630600b986 */ /* 0x0001e2000c101124 */
[----:B------:R-:W-:Y:S05]  /*4d20*/  @P5 BRA `(.L_x_188) ;  /* 0x00000000000c5947 */ /* 0x000fea0003800000 */
[----:B------:R-:W1:Y:S02]  /*4d30*/  LDG.E.U8 R162, desc[UR36][R2.64+0x98] ;  /* 0x0000982402a27981 */ /* 0x000e64000c1e1100 */
[----:B-1----:R-:W-:-:S05]  /*4d40*/  PRMT R11, R162, 0x8880, RZ ;  /* 0x00008880a20b7816 */ /* 0x002fca00000000ff */
[----:B------:R-:W-:-:S07]  /*4d50*/  IMAD R10, R11, R152, RZ ;  /* 0x000000980b0a7224 */ /* 0x000fce00078e02ff */
.L_x_188:
[----:B------:R-:W-:Y:S05]  /*4d60*/  BSYNC B1 ;  /* 0x0000000000017941 */ /* 0x000fea0003800000 */
.L_x_187:
[----:B-1----:R-:W-:Y:S01]  /*4d70*/  @!P5 IMAD R11, R100, R153, R10 ;  /* 0x00000099640bd224 */ /* 0x002fe200078e020a */
[----:B------:R-:W-:Y:S04]  /*4d80*/  BSSY B1, `(.L_x_189) ;  /* 0x0000006000017945 */ /* 0x000fe80003800000 */
[----:B------:R1:W-:Y:S01]  /*4d90*/  @!P5 STG.E.U8 desc[UR36][R4.64+0x98], R11 ;  /* 0x0000980b0400d986 */ /* 0x0003e2000c101124 */
[----:B------:R-:W-:Y:S05]  /*4da0*/  @P2 BRA `(.L_x_190) ;  /* 0x00000000000c2947 */ /* 0x000fea0003800000 */
[----:B------:R-:W1:Y:S02]  /*4db0*/  LDG.E.U8 R162, desc[UR36][R2.64+0x99] ;  /* 0x0000992402a27981 */ /* 0x000e64000c1e1100 */
[----:B-1----:R-:W-:-:S05]  /*4dc0*/  PRMT R11, R162, 0x8880, RZ ;  /* 0x00008880a20b7816 */ /* 0x002fca00000000ff */
[----:B------:R-:W-:-:S07]  /*4dd0*/  IMAD R10, R11, R152, RZ ;  /* 0x000000980b0a7224 */ /* 0x000fce00078e02ff */
.L_x_190:
[----:B------:R-:W-:Y:S05]  /*4de0*/  BSYNC B1 ;  /* 0x0000000000017941 */ /* 0x000fea0003800000 */
.L_x_189:
        /* <DEDUP_REMOVED lines=11> */
.L_x_192:
[----:B------:R-:W-:Y:S05]  /*4ea0*/  BSYNC B1 ;  /* 0x0000000000017941 */ /* 0x000fea0003800000 */
.L_x_191:
[----:B-1----:R-:W-:Y:S01]  /*4eb0*/  @!P4 IMAD R11, R102, R153, R10 ;  /* 0x00000099660bc224 */ /* 0x002fe200078e020a */
[----:B------:R-:W-:Y:S04]  /*4ec0*/  BSSY B1, `(.L_x_193) ;  /* 0x0000006000017945 */ /* 0x000fe80003800000 */
[----:B------:R1:W-:Y:S01]  /*4ed0*/  @!P4 STG.E.U8 desc[UR36][R6.64+0x98], R11 ;  /* 0x0000980b0600c986 */ /* 0x0003e2000c101124 */
[----:B------:R-:W-:Y:S05]  /*4ee0*/  @P3 BRA `(.L_x_194) ;  /* 0x00000000000c3947 */ /* 0x000fea0003800000 */
[----:B------:R-:W1:Y:S02]  /*4ef0*/  LDG.E.U8 R162, desc[UR36][R8.64+0x99] ;  /* 0x0000992408a27981 */ /* 0x000e64000c1e1100 */
[----:B-1----:R-:W-:-:S05]  /*4f00*/  PRMT R11, R162, 0x8880, RZ ;  /* 0x00008880a20b7816 */ /* 0x002fca00000000ff */
[----:B------:R-:W-:-:S07]  /*4f10*/  IMAD R10, R11, R152, RZ ;  /* 0x000000980b0a7224 */ /* 0x000fce00078e02ff */
.L_x_194:
[----:B------:R-:W-:Y:S05]  /*4f20*/  BSYNC B1 ;  /* 0x0000000000017941 */ /* 0x000fea0003800000 */
.L_x_193:
[----:B------:R-:W-:Y:S01]  /*4f30*/  @!P3 IMAD R103, R103, R153, R10 ;  /* 0x000000996767b224 */ /* 0x000fe200078e020a */
[----:B------:R-:W-:Y:S04]  /*4f40*/  BSSY B1, `(.L_x_195) ;  /* 0x0000006000017945 */ /* 0x000fe80003800000 */
[----:B------:R0:W-:Y:S01]  /*4f50*/  @!P3 STG.E.U8 desc[UR36][R6.64+0x99], R103 ;  /* 0x000099670600b986 */ /* 0x0001e2000c101124 */
[----:B------:R-:W-:Y:S05]  /*4f60*/  @P5 BRA `(.L_x_196) ;  /* 0x00000000000c5947 */ /* 0x000fea0003800000 */
[----:B------:R-:W1:Y:S02]  /*4f70*/  LDG.E.U8 R162, desc[UR36][R2.64+0xa0] ;  /* 0x0000a02402a27981 */ /* 0x000e64000c1e1100 */
[----:B-1----:R-:W-:-:S05]  /*4f80*/  PRMT R11, R162, 0x8880, RZ ;  /* 0x00008880a20b7816 */ /* 0x002fca00000000ff */
[----:B------:R-:W-:-:S07]  /*4f90*/  IMAD R10, R11, R152, RZ ;  /* 0x000000980b0a7224 */ /* 0x000fce00078e02ff */
.L_x_196:
[----:B------:R-:W-:Y:S05]  /*4fa0*/  BSYNC B1 ;  /* 0x0000000000017941 */ /* 0x000fea0003800000 */
.L_x_195:
[----:B-1----:R-:W-:Y:S01]  /*4fb0*/  @!P5 IMAD R11, R104, R153, R10 ;  /* 0x00000099680bd224 */ /* 0x002fe200078e020a */
[----:B------:R-:W-:Y:S04]  /*4fc0*/  BSSY B1, `(.L_x_197) ;  /* 0x0000006000017945 */ /* 0x000fe80003800000 */
[----:B------:R1:W-:Y:S01]  /*4fd0*/  @!P5 STG.E.U8 desc[UR36][R4.64+0xa0], R11 ;  /* 0x0000a00b0400d986 */ /* 0x0003e2000c101124 */
[----:B------:R-:W-:Y:S05]  /*4fe0*/  @P2 BRA `(.L_x_198) ;  /* 0x00000000000c2947 */ /* 0x000fea0003800000 */
[----:B------:R-:W1:Y:S02]  /*4ff0*/  LDG.E.U8 R162, desc[UR36][R2.64+0xa1] ;  /* 0x0000a12402a27981 */ /* 0x000e64000c1e1100 */
[----:B-1----:R-:W-:-:S05]  /*5000*/  PRMT R11, R162, 0x8880, RZ ;  /* 0x00008880a20b7816 */ /* 0x002fca00000000ff */
[----:B------:R-:W-:-:S07]  /*5010*/  IMAD R10, R11, R152, RZ ;  /* 0x000000980b0a7224 */ /* 0x000fce00078e02ff */
.L_x_198:
[----:B------:R-:W-:Y:S05]  /*5020*/  BSYNC B1 ;  /* 0x0000000000017941 */ /* 0x000fea0003800000 */
.L_x_197:
        /* <DEDUP_REMOVED lines=11> */
.L_x_200:
[----:B------:R-:W-:Y:S05]  /*50e0*/  BSYNC B1 ;  /* 0x0000000000017941 */ /* 0x000fea0003800000 */
.L_x_199:
[----:B-1----:R-:W-:Y:S01]  /*50f0*/  @!P4 IMAD R11, R106, R153, R10 ;  /* 0x000000996a0bc224 */ /* 0x002fe200078e020a */
[----:B------:R-:W-:Y:S04]  /*5100*/  BSSY B1, `(.L_x_201) ;  /* 0x0000006000017945 */ /* 0x000fe80003800000 */
[----:B------:R1:W-:Y:S01]  /*5110*/  @!P4 STG.E.U8 desc[UR36][R6.64+0xa0], R11 ;  /* 0x0000a00b0600c986 */ /* 0x0003e2000c101124 */
[----:B------:R-:W-:Y:S05]  /*5120*/  @P3 BRA `(.L_x_202) ;  /* 0x00000000000c3947 */ /* 0x000fea0003800000 */
[----:B------:R-:W1:Y:S02]  /*5130*/  LDG.E.U8 R162, desc[UR36][R8.64+0xa1] ;  /* 0x0000a12408a27981 */ /* 0x000e64000c1e1100 */
[----:B-1----:R-:W-:-:S05]  /*5140*/  PRMT R11, R162, 0x8880, RZ ;  /* 0x00008880a20b7816 */ /* 0x002fca00000000ff */
[----:B------:R-:W-:-:S07]  /*5150*/  IMAD R10, R11, R152, RZ ;  /* 0x000000980b0a7224 */ /* 0x000fce00078e02ff */
.L_x_202:
[----:B------:R-:W-:Y:S05]  /*5160*/  BSYNC B1 ;  /* 0x0000000000017941 */ /* 0x000fea0003800000 */
.L_x_201:
[----:B------:R-:W-:Y:S01]  /*5170*/  @!P3 IMAD R107, R107, R153, R10 ;  /* 0x000000996b6bb224 */ /* 0x000fe200078e020a */
[----:B------:R-:W-:Y:S04]  /*5180*/  BSSY B1, `(.L_x_203) ;  /* 0x0000006000017945 */ /* 0x000fe80003800000 */
[----:B------:R0:W-:Y:S01]  /*5190*/  @!P3 STG.E.U8 desc[UR36][R6.64+0xa1], R107 ;  /* 0x0000a16b0600b986 */ /* 0x0001e2000c101124 */
[----:B------:R-:W-:Y:S05]  /*51a0*/  @P5 BRA `(.L_x_204) ;  /* 0x00000000000c5947 */ /* 0x000fea0003800000 */
[----:B------:R-:W1:Y:S02]  /*51b0*/  LDG.E.U8 R162, desc[UR36][R2.64+0xa8] ;  /* 0x0000a82402a27981 */ /* 0x000e64000c1e1100 */
[----:B-1----:R-:W-:-:S05]  /*51c0*/  PRMT R11, R162, 0x8880, RZ ;  /* 0x00008880a20b7816 */ /* 0x002fca00000000ff */
[----:B------:R-:W-:-:S07]  /*51d0*/  IMAD R10, R11, R152, RZ ;  /* 0x000000980b0a7224 */ /* 0x000fce00078e02ff */
.L_x_204:
[----:B------:R-:W-:Y:S05]  /*51e0*/  BSYNC B1 ;  /* 0x0000000000017941 */ /* 0x000fea0003800000 */
.L_x_203:
[----:B-1----:R-:W-:Y:S01]  /*51f0*/  @!P5 IMAD R11, R108, R153, R10 ;  /* 0x000000996c0bd224 */ /* 0x002fe200078e020a */
[----:B------:R-:W-:Y:S04]  /*5200*/  BSSY B1, `(.L_x_205) ;  /* 0x0000006000017945 */ /* 0x000fe80003800000 */
[----:B------:R1:W-:Y:S01]  /*5210*/  @!P5 STG.E.U8 desc[UR36][R4.64+0xa8], R11 ;  /* 0x0000a80b0400d986 */ /* 0x0003e2000c101124 */
[----:B------:R-:W-:Y:S05]  /*5220*/  @P2 BRA `(.L_x_206) ;  /* 0x00000000000c2947 */ /* 0x000fea0003800000 */
[----:B------:R-:W1:Y:S02]  /*5230*/  LDG.E.U8 R162, desc[UR36][R2.64+0xa9] ;  /* 0x0000a92402a27981 */ /* 0x000e64000c1e1100 */
[----:B-1----:R-:W-:-:S05]  /*5240*/  PRMT R11, R162, 0x8880, RZ ;  /* 0x00008880a20b7816 */ /* 0x002fca00000000ff */
[----:B------:R-:W-:-:S07]  /*5250*/  IMAD R10, R11, R152, RZ ;  /* 0x000000980b0a7224 */ /* 0x000fce00078e02ff */
.L_x_206:
[----:B------:R-:W-:Y:S05]  /*5260*/  BSYNC B1 ;  /* 0x0000000000017941 */ /* 0x000fea0003800000 */
.L_x_205:
        /* <DEDUP_REMOVED lines=11> */
.L_x_208:
[----:B------:R-:W-:Y:S05]  /*5320*/  BSYNC B1 ;  /* 0x0000000000017941 */ /* 0x000fea0003800000 */
.L_x_207:
[----:B-1----:R-:W-:Y:S01]  /*5330*/  @!P4 IMAD R11, R110, R153, R10 ;  /* 0x000000996e0bc224 */ /* 0x002fe200078e020a */
[----:B------:R-:W-:Y:S04]  /*5340*/  BSSY B1, `(.L_x_209) ;  /* 0x0000006000017945 */ /* 0x000fe80003800000 */
[----:B------:R1:W-:Y:S01]  /*5350*/  @!P4 STG.E.U8 desc[UR36][R6.64+0xa8], R11 ;  /* 0x0000a80b0600c986 */ /* 0x0003e2000c101124 */
[----:B------:R-:W-:Y:S05]  /*5360*/  @P3 BRA `(.L_x_210) ;  /* 0x00000000000c3947 */ /* 0x000fea0003800000 */
[----:B------:R-:W1:Y:S02]  /*5370*/  LDG.E.U8 R162, desc[UR36][R8.64+0xa9] ;  /* 0x0000a92408a27981 */ /* 0x000e64000c1e1100 */
[----:B-1----:R-:W-:-:S05]  /*5380*/  PRMT R11, R162, 0x8880, RZ ;  /* 0x00008880a20b7816 */ /* 0x002fca00000000ff */
[----:B------:R-:W-:-:S07]  /*5390*/  IMAD R10, R11, R152, RZ ;  /* 0x000000980b0a7224 */ /* 0x000fce00078e02ff */
.L_x_210:
[----:B------:R-:W-:Y:S05]  /*53a0*/  BSYNC B1 ;  /* 0x0000000000017941 */ /* 0x000fea0003800000 */
.L_x_209:
[----:B------:R-:W-:Y:S01]  /*53b0*/  @!P3 IMAD R111, R111, R153, R10 ;  /* 0x000000996f6fb224 */ /* 0x000fe200078e020a */
[----:B------:R-:W-:Y:S04]  /*53c0*/  BSSY B1, `(.L_x_211) ;  /* 0x0000006000017945 */ /* 0x000fe80003800000 */
[----:B------:R0:W-:Y:S01]  /*53d0*/  @!P3 STG.E.U8 desc[UR36][R6.64+0xa9], R111 ;  /* 0x0000a96f0600b986 */ /* 0x0001e2000c101124 */
[----:B------:R-:W-:Y:S05]  /*53e0*/  @P5 BRA `(.L_x_212) ;  /* 0x00000000000c5947 */ /* 0x000fea0003800000 */
[----:B------:R-:W1:Y:S02]  /*53f0*/  LDG.E.U8 R162, desc[UR36][R2.64+0xb0] ;  /* 0x0000b02402a27981 */ /* 0x000e64000c1e1100 */
[----:B-1----:R-:W-:-:S05]  /*5400*/  PRMT R11, R162, 0x8880, RZ ;  /* 0x00008880a20b7816 */ /* 0x002fca00000000ff */
[----:B------:R-:W-:-:S07]  /*5410*/  IMAD R10, R11, R152, RZ ;  /* 0x000000980b0a7224 */ /* 0x000fce00078e02ff */
.L_x_212:
[----:B------:R-:W-:Y:S05]  /*5420*/  BSYNC B1 ;  /* 0x0000000000017941 */ /* 0x000fea0003800000 */
.L_x_211:
[----:B-1----:R-:W-:Y:S01]  /*5430*/  @!P5 IMAD R11, R112, R153, R10 ;  /* 0x00000099700bd224 */ /* 0x002fe200078e020a */
[----:B------:R-:W-:Y:S04]  /*5440*/  BSSY B1, `(.L_x_213) ;  /* 0x0000006000017945 */ /* 0x000fe80003800000 */
[----:B------:R1:W-:Y:S01]  /*5450*/  @!P5 STG.E.U8 desc[UR36][R4.64+0xb0], R11 ;  /* 0x0000b00b0400d986 */ /* 0x0003e2000c101124 */
[----:B------:R-:W-:Y:S05]  /*5460*/  @P2 BRA `(.L_x_214) ;  /* 0x00000000000c2947 */ /* 0x000fea0003800000 */
[----:B------:R-:W1:Y:S02]  /*5470*/  LDG.E.U8 R162, desc[UR36][R2.64+0xb1] ;  /* 0x0000b12402a27981 */ /* 0x000e64000c1e1100 */
[----:B-1----:R-:W-:-:S05]  /*5480*/  PRMT R11, R162, 0x8880, RZ ;  /* 0x00008880a20b7816 */ /* 0x002fca00000000ff */
[----:B------:R-:W-:-:S07]  /*5490*/  IMAD R10, R11, R152, RZ ;  /* 0x000000980b0a7224 */ /* 0x000fce00078e02ff */
.L_x_214:
[----:B------:R-:W-:Y:S05]  /*54a0*/  BSYNC B1 ;  /* 0x0000000000017941 */ /* 0x000fea0003800000 */
.L_x_213:
        /* <DEDUP_REMOVED lines=11> */
.L_x_216:
[----:B------:R-:W-:Y:S05]  /*5560*/  BSYNC B1 ;  /* 0x0000000000017941 */ /* 0x000fea0003800000 */
.L_x_215:
[----:B-1----:R-:W-:Y:S01]  /*5570*/  @!P4 IMAD R11, R114, R153, R10 ;  /* 0x00000099720bc224 */ /* 0x002fe200078e020a */
[----:B------:R-:W-:Y:S04]  /*5580*/  BSSY B1, `(.L_x_217) ;  /* 0x0000006000017945 */ /* 0x000fe80003800000 */
[----:B------:R1:W-:Y:S01]  /*5590*/  @!P4 STG.E.U8 desc[UR36][R6.64+0xb0], R11 ;  /* 0x0000b00b0600c986 */ /* 0x0003e2000c101124 */
[----:B------:R-:W-:Y:S05]  /*55a0*/  @P3 BRA `(.L_x_218) ;  /* 0x00000000000c3947 */ /* 0x000fea0003800000 */
[----:B------:R-:W1:Y:S02]  /*55b0*/  LDG.E.U8 R162, desc[UR36][R8.64+0xb1] ;  /* 0x0000b12408a27981 */ /* 0x000e64000c1e1100 */
[----:B-1----:R-:W-:-:S05]  /*55c0*/  PRMT R11, R162, 0x8880, RZ ;  /* 0x00008880a20b7816 */ /* 0x002fca00000000ff */
[----:B------:R-:W-:-:S07]  /*55d0*/  IMAD R10, R11, R152, RZ ;  /* 0x000000980b0a7224 */ /* 0x000fce00078e02ff */
.L_x_218:
[----:B------:R-:W-:Y:S05]  /*55e0*/  BSYNC B1 ;  /* 0x0000000000017941 */ /* 0x000fea0003800000 */
.L_x_217:
[----:B------:R-:W-:Y:S01]  /*55f0*/  @!P3 IMAD R115, R115, R153, R10 ;  /* 0x000000997373b224 */ /* 0x000fe200078e020a */
[----:B------:R-:W-:Y:S04]  /*5600*/  BSSY B1, `(.L_x_219) ;  /* 0x0000006000017945 */ /* 0x000fe80003800000 */
[----:B------:R0:W-:Y:S01]  /*5610*/  @!P3 STG.E.U8 desc[UR36][R6.64+0xb1], R115 ;  /* 0x0000b1730600b986 */ /* 0x0001e2000c101124 */
[----:B------:R-:W-:Y:S05]  /*5620*/  @P5 BRA `(.L_x_220) ;  /* 0x00000000000c5947 */ /* 0x000fea0003800000 */
[----:B------:R-:W1:Y:S02]  /*5630*/  LDG.E.U8 R162, desc[UR36][R2.64+0xb8] ;  /* 0x0000b82402a27981 */ /* 0x000e64000c1e1100 */
[----:B-1----:R-:W-:-:S05]  /*5640*/  PRMT R11, R162, 0x8880, RZ ;  /* 0x00008880a20b7816 */ /* 0x002fca00000000ff */
[----:B------:R-:W-:-:S07]  /*5650*/  IMAD R10, R11, R152, RZ ;  /* 0x000000980b0a7224 */ /* 0x000fce00078e02ff */
.L_x_220:
[----:B------:R-:W-:Y:S05]  /*5660*/  BSYNC B1 ;  /* 0x0000000000017941 */ /* 0x000fea0003800000 */
.L_x_219:
[----:B-1----:R-:W-:Y:S01]  /*5670*/  @!P5 IMAD R11, R116, R153, R10 ;  /* 0x00000099740bd224 */ /* 0x002fe200078e020a */
[----:B------:R-:W-:Y:S04]  /*5680*/  BSSY B1, `(.L_x_221) ;  /* 0x0000006000017945 */ /* 0x000fe80003800000 */
[----:B------:R1:W-:Y:S01]  /*5690*/  @!P5 STG.E.U8 desc[UR36][R4.64+0xb8], R11 ;  /* 0x0000b80b0400d986 */ /* 0x0003e2000c101124 */
[----:B------:R-:W-:Y:S05]  /*56a0*/  @P2 BRA `(.L_x_222) ;  /* 0x00000000000c2947 */ /* 0x000fea0003800000 */
[----:B------:R-:W1:Y:S02]  /*56b0*/  LDG.E.U8 R162, desc[UR36][R2.64+0xb9] ;  /* 0x0000b92402a27981 */ /* 0x000e64000c1e1100 */
[----:B-1----:R-:W-:-:S05]  /*56c0*/  PRMT R11, R162, 0x8880, RZ ;  /* 0x00008880a20b7816 */ /* 0x002fca00000000ff */
[----:B------:R-:W-:-:S07]  /*56d0*/  IMAD R10, R11, R152, RZ ;  /* 0x000000980b0a7224 */ /* 0x000fce00078e02ff */
.L_x_222:
[----:B------:R-:W-:Y:S05]  /*56e0*/  BSYNC B1 ;  /* 0x0000000000017941 */ /* 0x000fea0003800000 */
.L_x_221:
        /* <DEDUP_REMOVED lines=11> */
.L_x_224:
[----:B------:R-:W-:Y:S05]  /*57a0*/  BSYNC B1 ;  /* 0x0000000000017941 */ /* 0x000fea0003800000 */
.L_x_223:
[----:B-1----:R-:W-:Y:S01]  /*57b0*/  @!P4 IMAD R11, R118, R153, R10 ;  /* 0x00000099760bc224 */ /* 0x002fe200078e020a */
[----:B------:R-:W-:Y:S04]  /*57c0*/  BSSY B1, `(.L_x_225) ;  /* 0x0000006000017945 */ /* 0x000fe80003800000 */
[----:B------:R1:W-:Y:S01]  /*57d0*/  @!P4 STG.E.U8 desc[UR36][R6.64+0xb8], R11 ;  /* 0x0000b80b0600c986 */ /* 0x0003e2000c101124 */
[----:B------:R-:W-:Y:S05]  /*57e0*/  @P3 BRA `(.L_x_226) ;  /* 0x00000000000c3947 */ /* 0x000fea0003800000 */
[----:B------:R-:W1:Y:S02]  /*57f0*/  LDG.E.U8 R162, desc[UR36][R8.64+0xb9] ;  /* 0x0000b92408a27981 */ /* 0x000e64000c1e1100 */
[----:B-1----:R-:W-:-:S05]  /*5800*/  PRMT R11, R162, 0x8880, RZ ;  /* 0x00008880a20b7816 */ /* 0x002fca00000000ff */
[----:B------:R-:W-:-:S07]  /*5810*/  IMAD R10, R11, R152, RZ ;  /* 0x000000980b0a7224 */ /* 0x000fce00078e02ff */
.L_x_226:
[----:B------:R-:W-:Y:S05]  /*5820*/  BSYNC B1 ;  /* 0x0000000000017941 */ /* 0x000fea0003800000 */
.L_x_225:
[----:B------:R-:W-:Y:S01]  /*5830*/  @!P3 IMAD R119, R119, R153, R10 ;  /* 0x000000997777b224 */ /* 0x000fe200078e020a */
[----:B------:R-:W-:Y:S04]  /*5840*/  BSSY B1, `(.L_x_227) ;  /* 0x0000006000017945 */ /* 0x000fe80003800000 */
[----:B------:R0:W-:Y:S01]  /*5850*/  @!P3 STG.E.U8 desc[UR36][R6.64+0xb9], R119 ;  /* 0x0000b9770600b986 */ /* 0x0001e2000c101124 */
[----:B------:R-:W-:Y:S05]  /*5860*/  @P5 BRA `(.L_x_228) ;  /* 0x00000000000c5947 */ /* 0x000fea0003800000 */
[----:B------:R-:W1:Y:S02]  /*5870*/  LDG.E.U8 R162, desc[UR36][R2.64+0xc0] ;  /* 0x0000c02402a27981 */ /* 0x000e64000c1e1100 */
[----:B-1----:R-:W-:-:S05]  /*5880*/  PRMT R11, R162, 0x8880, RZ ;  /* 0x00008880a20b7816 */ /* 0x002fca00000000ff */
[----:B------:R-:W-:-:S07]  /*5890*/  IMAD R10, R11, R152, RZ ;  /* 0x000000980b0a7224 */ /* 0x000fce00078e02ff */
.L_x_228:
[----:B------:R-:W-:Y:S05]  /*58a0*/  BSYNC B1 ;  /* 0x0000000000017941 */ /* 0x000fea0003800000 */
.L_x_227:
[----:B-1----:R-:W-:Y:S01]  /*58b0*/  @!P5 IMAD R11, R120, R153, R10 ;  /* 0x00000099780bd224 */ /* 0x002fe200078e020a */
[----:B------:R-:W-:Y:S04]  /*58c0*/  BSSY B1, `(.L_x_229) ;  /* 0x0000006000017945 */ /* 0x000fe80003800000 */
[----:B------:R1:W-:Y:S01]  /*58d0*/  @!P5 STG.E.U8 desc[UR36][R4.64+0xc0], R11 ;  /* 0x0000c00b0400d986 */ /* 0x0003e2000c101124 */
[----:B------:R-:W-:Y:S05]  /*58e0*/  @P2 BRA `(.L_x_230) ;  /* 0x00000000000c2947 */ /* 0x000fea0003800000 */
[----:B------:R-:W1:Y:S02]  /*58f0*/  LDG.E.U8 R162, desc[UR36][R2.64+0xc1] ;  /* 0x0000c12402a27981 */ /* 0x000e64000c1e1100 */
[----:B-1----:R-:W-:-:S05]  /*5900*/  PRMT R11, R162, 0x8880, RZ ;  /* 0x00008880a20b7816 */ /* 0x002fca00000000ff */
[----:B------:R-:W-:-:S07]  /*5910*/  IMAD R10, R11, R152, RZ ;  /* 0x000000980b0a7224 */ /* 0x000fce00078e02ff */
.L_x_230:
[----:B------:R-:W-:Y:S05]  /*5920*/  BSYNC B1 ;  /* 0x0000000000017941 */ /* 0x000fea0003800000 */
.L_x_229:
        /* <DEDUP_REMOVED lines=11> */
.L_x_232:
[----:B------:R-:W-:Y:S05]  /*59e0*/  BSYNC B1 ;  /* 0x0000000000017941 */ /* 0x000fea0003800000 */
.L_x_231:
[----:B-1----:R-:W-:Y:S01]  /*59f0*/  @!P4 IMAD R11, R122, R153, R10 ;  /* 0x000000997a0bc224 */ /* 0x002fe200078e020a */
[----:B------:R-:W-:Y:S04]  /*5a00*/  BSSY B1, `(.L_x_233) ;  /* 0x0000006000017945 */ /* 0x000fe80003800000 */
[----:B------:R1:W-:Y:S01]  /*5a10*/  @!P4 STG.E.U8 desc[UR36][R6.64+0xc0], R11 ;  /* 0x0000c00b0600c986 */ /* 0x0003e2000c101124 */
[----:B------:R-:W-:Y:S05]  /*5a20*/  @P3 BRA `(.L_x_234) ;  /* 0x00000000000c3947 */ /* 0x000fea0003800000 */
[----:B------:R-:W1:Y:S02]  /*5a30*/  LDG.E.U8 R162, desc[UR36][R8.64+0xc1] ;  /* 0x0000c12408a27981 */ /* 0x000e64000c1e1100 */
[----:B-1----:R-:W-:-:S05]  /*5a40*/  PRMT R11, R162, 0x8880, RZ ;  /* 0x00008880a20b7816 */ /* 0x002fca00000000ff */
[----:B------:R-:W-:-:S07]  /*5a50*/  IMAD R10, R11, R152, RZ ;  /* 0x000000980b0a7224 */ /* 0x000fce00078e02ff */
.L_x_234:
[----:B------:R-:W-:Y:S05]  /*5a60*/  BSYNC B1 ;  /* 0x0000000000017941 */ /* 0x000fea0003800000 */
.L_x_233:
[----:B------:R-:W-:Y:S01]  /*5a70*/  @!P3 IMAD R123, R123, R153, R10 ;  /* 0x000000997b7bb224 */ /* 0x000fe200078e020a */
[----:B------:R-:W-:Y:S04]  /*5a80*/  BSSY B1, `(.L_x_235) ;  /* 0x0000006000017945 */ /* 0x000fe80003800000 */
[----:B------:R0:W-:Y:S01]  /*5a90*/  @!P3 STG.E.U8 desc[UR36][R6.64+0xc1], R123 ;  /* 0x0000c17b0600b986 */ /* 0x0001e2000c101124 */
[----:B------:R-:W-:Y:S05]  /*5aa0*/  @P5 BRA `(.L_x_236) ;  /* 0x00000000000c5947 */ /* 0x000fea0003800000 */
[----:B------:R-:W1:Y:S02]  /*5ab0*/  LDG.E.U8 R162, desc[UR36][R2.64+0xc8] ;  /* 0x0000c82402a27981 */ /* 0x000e64000c1e1100 */
[----:B-1----:R-:W-:-:S05]  /*5ac0*/  PRMT R11, R162, 0x8880, RZ ;  /* 0x00008880a20b7816 */ /* 0x002fca00000000ff */
[----:B------:R-:W-:-:S07]  /*5ad0*/  IMAD R10, R11, R152, RZ ;  /* 0x000000980b0a7224 */ /* 0x000fce00078e02ff */
.L_x_236:
[----:B------:R-:W-:Y:S05]  /*5ae0*/  BSYNC B1 ;  /* 0x0000000000017941 */ /* 0x000fea0003800000 */
.L_x_235:
[----:B-1----:R-:W-:Y:S01]  /*5af0*/  @!P5 IMAD R11, R124, R153, R10 ;  /* 0x000000997c0bd224 */ /* 0x002fe200078e020a */
[----:B------:R-:W-:Y:S04]  /*5b00*/  BSSY B1, `(.L_x_237) ;  /* 0x0000006000017945 */ /* 0x000fe80003800000 */
[----:B------:R1:W-:Y:S01]  /*5b10*/  @!P5 STG.E.U8 desc[UR36][R4.64+0xc8], R11 ;  /* 0x0000c80b0400d986 */ /* 0x0003e2000c101124 */
[----:B------:R-:W-:Y:S05]  /*5b20*/  @P2 BRA `(.L_x_238) ;  /* 0x00000000000c2947 */ /* 0x000fea0003800000 */
[----:B------:R-:W1:Y:S02]  /*5b30*/  LDG.E.U8 R162, desc[UR36][R2.64+0xc9] ;  /* 0x0000c92402a27981 */ /* 0x000e64000c1e1100 */
[----:B-1----:R-:W-:-:S05]  /*5b40*/  PRMT R11, R162, 0x8880, RZ ;  /* 0x00008880a20b7816 */ /* 0x002fca00000000ff */
[----:B------:R-:W-:-:S07]  /*5b50*/  IMAD R10, R11, R152, RZ ;  /* 0x000000980b0a7224 */ /* 0x000fce00078e02ff */
.L_x_238:
[----:B------:R-:W-:Y:S05]  /*5b60*/  BSYNC B1 ;  /* 0x0000000000017941 */ /* 0x000fea0003800000 */
.L_x_237:
        /* <DEDUP_REMOVED lines=11> */
.L_x_240:
[----:B------:R-:W-:Y:S05]  /*5c20*/  BSYNC B1 ;  /* 0x0000000000017941 */ /* 0x000fea0003800000 */
.L_x_239:
[----:B-1----:R-:W-:Y:S01]  /*5c30*/  @!P4 IMAD R11, R126, R153, R10 ;  /* 0x000000997e0bc224 */ /* 0x002fe200078e020a */
[----:B------:R-:W-:Y:S04]  /*5c40*/  BSSY B1, `(.L_x_241) ;  /* 0x0000006000017945 */ /* 0x000fe80003800000 */
[----:B------:R1:W-:Y:S01]  /*5c50*/  @!P4 STG.E.U8 desc[UR36][R6.64+0xc8], R11 ;  /* 0x0000c80b0600c986 */ /* 0x0003e2000c101124 */
[----:B------:R-:W-:Y:S05]  /*5c60*/  @P3 BRA `(.L_x_242) ;  /* 0x00000000000c3947 */ /* 0x000fea0003800000 */
[----:B------:R-:W1:Y:S02]  /*5c70*/  LDG.E.U8 R162, desc[UR36][R8.64+0xc9] ;  /* 0x0000c92408a27981 */ /* 0x000e64000c1e1100 */
[----:B-1----:R-:W-:-:S05]  /*5c80*/  PRMT R11, R162, 0x8880, RZ ;  /* 0x00008880a20b7816 */ /* 0x002fca00000000ff */
[----:B------:R-:W-:-:S07]  /*5c90*/  IMAD R10, R11, R152, RZ ;  /* 0x000000980b0a7224 */ /* 0x000fce00078e02ff */
.L_x_242:
[----:B------:R-:W-:Y:S05]  /*5ca0*/  BSYNC B1 ;  /* 0x0000000000017941 */ /* 0x000fea0003800000 */
.L_x_241:
[----:B------:R-:W-:Y:S01]  /*5cb0*/  @!P3 IMAD R127, R127, R153, R10 ;  /* 0x000000997f7fb224 */ /* 0x000fe200078e020a */
[----:B------:R-:W-:Y:S04]  /*5cc0*/  BSSY B1, `(.L_x_243) ;  /* 0x0000006000017945 */ /* 0x000fe80003800000 */
[----:B------:R0:W-:Y:S01]  /*5cd0*/  @!P3 STG.E.U8 desc[UR36][R6.64+0xc9], R127 ;  /* 0x0000c97f0600b986 */ /* 0x0001e2000c101124 */
[----:B------:R-:W-:Y:S05]  /*5ce0*/  @P5 BRA `(.L_x_244) ;  /* 0x00000000000c5947 */ /* 0x000fea0003800000 */
[----:B------:R-:W1:Y:S02]  /*5cf0*/  LDG.E.U8 R162, desc[UR36][R2.64+0xd0] ;  /* 0x0000d02402a27981 */ /* 0x000e64000c1e1100 */
[----:B-1----:R-:W-:-:S05]  /*5d00*/  PRMT R11, R162, 0x8880, RZ ;  /* 0x00008880a20b7816 */ /* 0x002fca00000000ff */
[----:B------:R-:W-:-:S07]  /*5d10*/  IMAD R10, R11, R152, RZ ;  /* 0x000000980b0a7224 */ /* 0x000fce00078e02ff */
.L_x_244:
[----:B------:R-:W-:Y:S05]  /*5d20*/  BSYNC B1 ;  /* 0x0000000000017941 */ /* 0x000fea0003800000 */
.L_x_243:
[----:B-1----:R-:W-:Y:S01]  /*5d30*/  @!P5 IMAD R11, R128, R153, R10 ;  /* 0x00000099800bd224 */ /* 0x002fe200078e020a */
[----:B------:R-:W-:Y:S04]  /*5d40*/  BSSY B1, `(.L_x_245) ;  /* 0x0000006000017945 */ /* 0x000fe80003800000 */
[----:B------:R1:W-:Y:S01]  /*5d50*/  @!P5 STG.E.U8 desc[UR36][R4.64+0xd0], R11 ;  /* 0x0000d00b0400d986 */ /* 0x0003e2000c101124 */
[----:B------:R-:W-:Y:S05]  /*5d60*/  @P2 BRA `(.L_x_246) ;  /* 0x00000000000c2947 */ /* 0x000fea0003800000 */
[----:B------:R-:W1:Y:S02]  /*5d70*/  LDG.E.U8 R162, desc[UR36][R2.64+0xd1] ;  /* 0x0000d12402a27981 */ /* 0x000e64000c1e1100 */
[----:B-1----:R-:W-:-:S05]  /*5d80*/  PRMT R11, R162, 0x8880, RZ ;  /* 0x00008880a20b7816 */ /* 0x002fca00000000ff */
[----:B------:R-:W-:-:S07]  /*5d90*/  IMAD R10, R11, R152, RZ ;  /* 0x000000980b0a7224 */ /* 0x000fce00078e02ff */
.L_x_246:
[----:B------:R-:W-:Y:S05]  /*5da0*/  BSYNC B1 ;  /* 0x0000000000017941 */ /* 0x000fea0003800000 */
.L_x_245:
        /* <DEDUP_REMOVED lines=11> */
.L_x_248:
[----:B------:R-:W-:Y:S05]  /*5e60*/  BSYNC B1 ;  /* 0x0000000000017941 */ /* 0x000fea0003800000 */
.L_x_247:
[----:B-1----:R-:W-:Y:S01]  /*5e70*/  @!P4 IMAD R11, R130, R153, R10 ;  /* 0x00000099820bc224 */ /* 0x002fe200078e020a */
[----:B------:R-:W-:Y:S04]  /*5e80*/  BSSY B1, `(.L_x_249) ;  /* 0x0000006000017945 */ /* 0x000fe80003800000 */
[----:B------:R1:W-:Y:S01]  /*5e90*/  @!P4 STG.E.U8 desc[UR36][R6.64+0xd0], R11 ;  /* 0x0000d00b0600c986 */ /* 0x0003e2000c101124 */
[----:B------:R-:W-:Y:S05]  /*5ea0*/  @P3 BRA `(.L_x_250) ;  /* 0x00000000000c3947 */ /* 0x000fea0003800000 */
[----:B------:R-:W1:Y:S02]  /*5eb0*/  LDG.E.U8 R162, desc[UR36][R8.64+0xd1] ;  /* 0x0000d12408a27981 */ /* 0x000e64000c1e1100 */
[----:B-1----:R-:W-:-:S05]  /*5ec0*/  PRMT R11, R162, 0x8880, RZ ;  /* 0x00008880a20b7816 */ /* 0x002fca00000000ff */
[----:B------:R-:W-:-:S07]  /*5ed0*/  IMAD R10, R11, R152, RZ ;  /* 0x000000980b0a7224 */ /* 0x000fce00078e02ff */
.L_x_250:
[----:B------:R-:W-:Y:S05]  /*5ee0*/  BSYNC B1 ;  /* 0x0000000000017941 */ /* 0x000fea0003800000 */
.L_x_249:
[----:B------:R-:W-:Y:S01]  /*5ef0*/  @!P3 IMAD R131, R131, R153, R10 ;  /* 0x000000998383b224 */ /* 0x000fe200078e020a */
[----:B------:R-:W-:Y:S04]  /*5f00*/  BSSY B1, `(.L_x_251) ;  /* 0x0000006000017945 */ /* 0x000fe80003800000 */
[----:B------:R0:W-:Y:S01]  /*5f10*/  @!P3 STG.E.U8 desc[UR36][R6.64+0xd1], R131 ;  /* 0x0000d1830600b986 */ /* 0x0001e2000c101124 */
[----:B------:R-:W-:Y:S05]  /*5f20*/  @P5 BRA `(.L_x_252) ;  /* 0x00000000000c5947 */ /* 0x000fea0003800000 */
[----:B------:R-:W1:Y:S02]  /*5f30*/  LDG.E.U8 R162, desc[UR36][R2.64+0xd8] ;  /* 0x0000d82402a27981 */ /* 0x000e64000c1e1100 */
[----:B-1----:R-:W-:-:S05]  /*5f40*/  PRMT R11, R162, 0x8880, RZ ;  /* 0x00008880a20b7816 */ /* 0x002fca00000000ff */
[----:B------:R-:W-:-:S07]  /*5f50*/  IMAD R10, R11, R152, RZ ;  /* 0x000000980b0a7224 */ /* 0x000fce00078e02ff */
.L_x_252:
[----:B------:R-:W-:Y:S05]  /*5f60*/  BSYNC B1 ;  /* 0x0000000000017941 */ /* 0x000fea0003800000 */
.L_x_251:
[----:B-1----:R-:W-:Y:S01]  /*5f70*/  @!P5 IMAD R11, R132, R153, R10 ;  /* 0x00000099840bd224 */ /* 0x002fe200078e020a */
[----:B------:R-:W-:Y:S04]  /*5f80*/  BSSY B1, `(.L_x_253) ;  /* 0x0000006000017945 */ /* 0x000fe80003800000 */
[----:B------:R1:W-:Y:S01]  /*5f90*/  @!P5 STG.E.U8 desc[UR36][R4.64+0xd8], R11 ;  /* 0x0000d80b0400d986 */ /* 0x0003e2000c101124 */
[----:B------:R-:W-:Y:S05]  /*5fa0*/  @P2 BRA `(.L_x_254) ;  /* 0x00000000000c2947 */ /* 0x000fea0003800000 */
[----:B------:R-:W1:Y:S02]  /*5fb0*/  LDG.E.U8 R162, desc[UR36][R2.64+0xd9] ;  /* 0x0000d92402a27981 */ /* 0x000e64000c1e1100 */
[----:B-1----:R-:W-:-:S05]  /*5fc0*/  PRMT R11, R162, 0x8880, RZ ;  /* 0x00008880a20b7816 */ /* 0x002fca00000000ff */
[----:B------:R-:W-:-:S07]  /*5fd0*/  IMAD R10, R11, R152, RZ ;  /* 0x000000980b0a7224 */ /* 0x000fce00078e02ff */
.L_x_254:
[----:B------:R-:W-:Y:S05]  /*5fe0*/  BSYNC B1 ;  /* 0x0000000000017941 */ /* 0x000fea0003800000 */
.L_x_253:
        /* <DEDUP_REMOVED lines=11> */
.L_x_256:
[----:B------:R-:W-:Y:S05]  /*60a0*/  BSYNC B1 ;  /* 0x0000000000017941 */ /* 0x000fea0003800000 */
.L_x_255:
[----:B-1----:R-:W-:Y:S01]  /*60b0*/  @!P4 IMAD R11, R134, R153, R10 ;  /* 0x00000099860bc224 */ /* 0x002fe200078e020a */
[----:B------:R-:W-:Y:S04]  /*60c0*/  BSSY B1, `(.L_x_257) ;  /* 0x0000006000017945 */ /* 0x000fe80003800000 */
[----:B------:R1:W-:Y:S01]  /*60d0*/  @!P4 STG.E.U8 desc[UR36][R6.64+0xd8], R11 ;  /* 0x0000d80b0600c986 */ /* 0x0003e2000c101124 */
[----:B------:R-:W-:Y:S05]  /*60e0*/  @P3 BRA `(.L_x_258) ;  /* 0x00000000000c3947 */ /* 0x000fea0003800000 */
[----:B------:R-:W1:Y:S02]  /*60f0*/  LDG.E.U8 R162, desc[UR36][R8.64+0xd9] ;  /* 0x0000d92408a27981 */ /* 0x000e64000c1e1100 */
[----:B-1----:R-:W-:-:S05]  /*6100*/  PRMT R11, R162, 0x8880, RZ ;  /* 0x00008880a20b7816 */ /* 0x002fca00000000ff */
[----:B------:R-:W-:-:S07]  /*6110*/  IMAD R10, R11, R152, RZ ;  /* 0x000000980b0a7224 */ /* 0x000fce00078e02ff */
.L_x_258:
[----:B------:R-:W-:Y:S05]  /*6120*/  BSYNC B1 ;  /* 0x0000000000017941 */ /* 0x000fea0003800000 */
.L_x_257:
[----:B------:R-:W-:Y:S01]  /*6130*/  @!P3 IMAD R135, R135, R153, R10 ;  /* 0x000000998787b224 */ /* 0x000fe200078e020a */
[----:B------:R-:W-:Y:S04]  /*6140*/  BSSY B1, `(.L_x_259) ;  /* 0x0000006000017945 */ /* 0x000fe80003800000 */
[----:B------:R0:W-:Y:S01]  /*6150*/  @!P3 STG.E.U8 desc[UR36][R6.64+0xd9], R135 ;  /* 0x0000d9870600b986 */ /* 0x0001e2000c101124 */
[----:B------:R-:W-:Y:S05]  /*6160*/  @P5 BRA `(.L_x_260) ;  /* 0x00000000000c5947 */ /* 0x000fea0003800000 */
[----:B------:R-:W1:Y:S02]  /*6170*/  LDG.E.U8 R162, desc[UR36][R2.64+0xe0] ;  /* 0x0000e02402a27981 */ /* 0x000e64000c1e1100 */
[----:B-1----:R-:W-:-:S05]  /*6180*/  PRMT R11, R162, 0x8880, RZ ;  /* 0x00008880a20b7816 */ /* 0x002fca00000000ff */
[----:B------:R-:W-:-:S07]  /*6190*/  IMAD R10, R11, R152, RZ ;  /* 0x000000980b0a7224 */ /* 0x000fce00078e02ff */
.L_x_260:
[----:B------:R-:W-:Y:S05]  /*61a0*/  BSYNC B1 ;  /* 0x0000000000017941 */ /* 0x000fea0003800000 */
.L_x_259:
[----:B-1----:R-:W-:Y:S01]  /*61b0*/  @!P5 IMAD R11, R136, R153, R10 ;  /* 0x00000099880bd224 */ /* 0x002fe200078e020a */
[----:B------:R-:W-:Y:S04]  /*61c0*/  BSSY B1, `(.L_x_261) ;  /* 0x0000006000017945 */ /* 0x000fe80003800000 */
[----:B------:R1:W-:Y:S01]  /*61d0*/  @!P5 STG.E.U8 desc[UR36][R4.64+0xe0], R11 ;  /* 0x0000e00b0400d986 */ /* 0x0003e2000c101124 */
[----:B------:R-:W-:Y:S05]  /*61e0*/  @P2 BRA `(.L_x_262) ;  /* 0x00000000000c2947 */ /* 0x000fea0003800000 */
[----:B------:R-:W1:Y:S02]  /*61f0*/  LDG.E.U8 R162, desc[UR36][R2.64+0xe1] ;  /* 0x0000e12402a27981 */ /* 0x000e64000c1e1100 */
[----:B-1----:R-:W-:-:S05]  /*6200*/  PRMT R11, R162, 0x8880, RZ ;  /* 0x00008880a20b7816 */ /* 0x002fca00000000ff */
[----:B------:R-:W-:-:S07]  /*6210*/  IMAD R10, R11, R152, RZ ;  /* 0x000000980b0a7224 */ /* 0x000fce00078e02ff */
.L_x_262:
[----:B------:R-:W-:Y:S05]  /*6220*/  BSYNC B1 ;  /* 0x0000000000017941 */ /* 0x000fea0003800000 */
.L_x_261:
        /* <DEDUP_REMOVED lines=11> */
.L_x_264:
[----:B------:R-:W-:Y:S05]  /*62e0*/  BSYNC B1 ;  /* 0x0000000000017941 */ /* 0x000fea0003800000 */
.L_x_263:
[----:B-1----:R-:W-:Y:S01]  /*62f0*/  @!P4 IMAD R11, R138, R153, R10 ;  /* 0x000000998a0bc224 */ /* 0x002fe200078e020a */
[----:B------:R-:W-:Y:S04]  /*6300*/  BSSY B1, `(.L_x_265) ;  /* 0x0000006000017945 */ /* 0x000fe80003800000 */
[----:B------:R1:W-:Y:S01]  /*6310*/  @!P4 STG.E.U8 desc[UR36][R6.64+0xe0], R11 ;  /* 0x0000e00b0600c986 */ /* 0x0003e2000c101124 */
[----:B------:R-:W-:Y:S05]  /*6320*/  @P3 BRA `(.L_x_266) ;  /* 0x00000000000c3947 */ /* 0x000fea0003800000 */
[----:B------:R-:W1:Y:S02]  /*6330*/  LDG.E.U8 R162, desc[UR36][R8.64+0xe1] ;  /* 0x0000e12408a27981 */ /* 0x000e64000c1e1100 */
[----:B-1----:R-:W-:-:S05]  /*6340*/  PRMT R11, R162, 0x8880, RZ ;  /* 0x00008880a20b7816 */ /* 0x002fca00000000ff */
[----:B------:R-:W-:-:S07]  /*6350*/  IMAD R10, R11, R152, RZ ;  /* 0x000000980b0a7224 */ /* 0x000fce00078e02ff */
.L_x_266:
[----:B------:R-:W-:Y:S05]  /*6360*/  BSYNC B1 ;  /* 0x0000000000017941 */ /* 0x000fea0003800000 */
.L_x_265:
[----:B------:R-:W-:Y:S01]  /*6370*/  @!P3 IMAD R139, R139, R153, R10 ;  /* 0x000000998b8bb224 */ /* 0x000fe200078e020a */
[----:B------:R-:W-:Y:S04]  /*6380*/  BSSY B1, `(.L_x_267) ;  /* 0x0000006000017945 */ /* 0x000fe80003800000 */
[----:B------:R0:W-:Y:S01]  /*6390*/  @!P3 STG.E.U8 desc[UR36][R6.64+0xe1], R139 ;  /* 0x0000e18b0600b986 */ /* 0x0001e2000c101124 */
[----:B------:R-:W-:Y:S05]  /*63a0*/  @P5 BRA `(.L_x_268) ;  /* 0x00000000000c5947 */ /* 0x000fea0003800000 */
[----:B------:R-:W1:Y:S02]  /*63b0*/  LDG.E.U8 R162, desc[UR36][R2.64+0xe8] ;  /* 0x0000e82402a27981 */ /* 0x000e64000c1e1100 */
[----:B-1----:R-:W-:-:S05]  /*63c0*/  PRMT R11, R162, 0x8880, RZ ;  /* 0x00008880a20b7816 */ /* 0x002fca00000000ff */
[----:B------:R-:W-:-:S07]  /*63d0*/  IMAD R10, R11, R152, RZ ;  /* 0x000000980b0a7224 */ /* 0x000fce00078e02ff */
.L_x_268:
[----:B------:R-:W-:Y:S05]  /*63e0*/  BSYNC B1 ;  /* 0x0000000000017941 */ /* 0x000fea0003800000 */
.L_x_267:
[----:B-1----:R-:W-:Y:S01]  /*63f0*/  @!P5 IMAD R11, R140, R153, R10 ;  /* 0x000000998c0bd224 */ /* 0x002fe200078e020a */
[----:B------:R-:W-:Y:S04]  /*6400*/  BSSY B1, `(.L_x_269) ;  /* 0x0000006000017945 */ /* 0x000fe80003800000 */
[----:B------:R1:W-:Y:S01]  /*6410*/  @!P5 STG.E.U8 desc[UR36][R4.64+0xe8], R11 ;  /* 0x0000e80b0400d986 */ /* 0x0003e2000c101124 */
[----:B------:R-:W-:Y:S05]  /*6420*/  @P2 BRA `(.L_x_270) ;  /* 0x00000000000c2947 */ /* 0x000fea0003800000 */
[----:B------:R-:W1:Y:S02]  /*6430*/  LDG.E.U8 R162, desc[UR36][R2.64+0xe9] ;  /* 0x0000e92402a27981 */ /* 0x000e64000c1e1100 */
[----:B-1----:R-:W-:-:S05]  /*6440*/  PRMT R11, R162, 0x8880, RZ ;  /* 0x00008880a20b7816 */ /* 0x002fca00000000ff */
[----:B------:R-:W-:-:S07]  /*6450*/  IMAD R10, R11, R152, RZ ;  /* 0x000000980b0a7224 */ /* 0x000fce00078e02ff */
.L_x_270:
[----:B------:R-:W-:Y:S05]  /*6460*/  BSYNC B1 ;  /* 0x0000000000017941 */ /* 0x000fea0003800000 */
.L_x_269:
        /* <DEDUP_REMOVED lines=11> */
.L_x_272:
[----:B------:R-:W-:Y:S05]  /*6520*/  BSYNC B1 ;  /* 0x0000000000017941 */ /* 0x000fea0003800000 */
.L_x_271:
[----:B-1----:R-:W-:Y:S01]  /*6530*/  @!P4 IMAD R11, R142, R153, R10 ;  /* 0x000000998e0bc224 */ /* 0x002fe200078e020a */
[----:B------:R-:W-:Y:S04]  /*6540*/  BSSY B1, `(.L_x_273) ;  /* 0x0000006000017945 */ /* 0x000fe80003800000 */
[----:B------:R1:W-:Y:S01]  /*6550*/  @!P4 STG.E.U8 desc[UR36][R6.64+0xe8], R11 ;  /* 0x0000e80b0600c986 */ /* 0x0003e2000c101124 */
[----:B------:R-:W-:Y:S05]  /*6560*/  @P3 BRA `(.L_x_274) ;  /* 0x00000000000c3947 */ /* 0x000fea0003800000 */
[----:B------:R-:W1:Y:S02]  /*6570*/  LDG.E.U8 R162, desc[UR36][R8.64+0xe9] ;  /* 0x0000e92408a27981 */ /* 0x000e64000c1e1100 */
[----:B-1----:R-:W-:-:S05]  /*6580*/  PRMT R11, R162, 0x8880, RZ ;  /* 0x00008880a20b7816 */ /* 0x002fca00000000ff */
[----:B------:R-:W-:-:S07]  /*6590*/  IMAD R10, R11, R152, RZ ;  /* 0x000000980b0a7224 */ /* 0x000fce00078e02ff */
.L_x_274:
[----:B------:R-:W-:Y:S05]  /*65a0*/  BSYNC B1 ;  /* 0x0000000000017941 */ /* 0x000fea0003800000 */
.L_x_273:
[----:B------:R-:W-:Y:S01]  /*65b0*/  @!P3 IMAD R143, R143, R153, R10 ;  /* 0x000000998f8fb224 */ /* 0x000fe200078e020a */
[----:B------:R-:W-:Y:S04]  /*65c0*/  BSSY B1, `(.L_x_275) ;  /* 0x0000006000017945 */ /* 0x000fe80003800000 */
[----:B------:R0:W-:Y:S01]  /*65d0*/  @!P3 STG.E.U8 desc[UR36][R6.64+0xe9], R143 ;  /* 0x0000e98f0600b986 */ /* 0x0001e2000c101124 */
[----:B------:R-:W-:Y:S05]  /*65e0*/  @P5 BRA `(.L_x_276) ;  /* 0x00000000000c5947 */ /* 0x000fea0003800000 */
[----:B------:R-:W1:Y:S02]  /*65f0*/  LDG.E.U8 R162, desc[UR36][R2.64+0xf0] ;  /* 0x0000f02402a27981 */ /* 0x000e64000c1e1100 */
[----:B-1----:R-:W-:-:S05]  /*6600*/  PRMT R11, R162, 0x8880, RZ ;  /* 0x00008880a20b7816 */ /* 0x002fca00000000ff */
[----:B------:R-:W-:-:S07]  /*6610*/  IMAD R10, R11, R152, RZ ;  /* 0x000000980b0a7224 */ /* 0x000fce00078e02ff */
.L_x_276:
[----:B------:R-:W-:Y:S05]  /*6620*/  BSYNC B1 ;  /* 0x0000000000017941 */ /* 0x000fea0003800000 */
.L_x_275:
[----:B-1----:R-:W-:Y:S01]  /*6630*/  @!P5 IMAD R11, R144, R153, R10 ;  /* 0x00000099900bd224 */ /* 0x002fe200078e020a */
[----:B------:R-:W-:Y:S04]  /*6640*/  BSSY B1, `(.L_x_277) ;  /* 0x0000006000017945 */ /* 0x000fe80003800000 */
[----:B------:R1:W-:Y:S01]  /*6650*/  @!P5 STG.E.U8 desc[UR36][R4.64+0xf0], R11 ;  /* 0x0000f00b0400d986 */ /* 0x0003e2000c101124 */
[----:B------:R-:W-:Y:S05]  /*6660*/  @P2 BRA `(.L_x_278) ;  /* 0x00000000000c2947 */ /* 0x000fea0003800000 */
[----:B------:R-:W1:Y:S02]  /*6670*/  LDG.E.U8 R162, desc[UR36][R2.64+0xf1] ;  /* 0x0000f12402a27981 */ /* 0x000e64000c1e1100 */
[----:B-1----:R-:W-:-:S05]  /*6680*/  PRMT R11, R162, 0x8880, RZ ;  /* 0x00008880a20b7816 */ /* 0x002fca00000000ff */
[----:B------:R-:W-:-:S07]  /*6690*/  IMAD R10, R11, R152, RZ ;  /* 0x000000980b0a7224 */ /* 0x000fce00078e02ff */
.L_x_278:
[----:B------:R-:W-:Y:S05]  /*66a0*/  BSYNC B1 ;  /* 0x0000000000017941 */ /* 0x000fea0003800000 */
.L_x_277:
[C---:B------:R-:W-:Y:S01]  /*66b0*/  ISETP.LT.OR P4, PT, R0.reuse, 0xf1, !P0 ;  /* 0x000000f10000780c */ /* 0x040fe20004781670 */
[----:B------:R-:W-:Y:S01]  /*66c0*/  @!P2 IMAD R145, R145, R153, R10 ;  /* 0x000000999191a224 */ /* 0x000fe200078e020a */
[----:B------:R-:W-:Y:S01]  /*66d0*/  BSSY B1, `(.L_x_279) ;  /* 0x000000a000017945 */ /* 0x000fe20003800000 */
[C---:B------:R-:W-:Y:S02]  /*66e0*/  ISETP.LT.OR P3, PT, R0.reuse, 0xf2, !P0 ;  /* 0x000000f20000780c */ /* 0x040fe40004761670 */
        /* <DEDUP_REMOVED lines=8> */
.L_x_280:
[----:B------:R-:W-:Y:S05]  /*6770*/  BSYNC B1 ;  /* 0x0000000000017941 */ /* 0x000fea0003800000 */
.L_x_279:
[----:B-1----:R-:W-:Y:S01]  /*6780*/  @!P4 IMAD R11, R146, R153, R10 ;  /* 0x00000099920bc224 */ /* 0x002fe200078e020a */
[----:B------:R-:W-:Y:S04]  /*6790*/  BSSY B1, `(.L_x_281) ;  /* 0x0000006000017945 */ /* 0x000fe80003800000 */
[----:B------:R1:W-:Y:S01]  /*67a0*/  @!P4 STG.E.U8 desc[UR36][R6.64+0xf0], R11 ;  /* 0x0000f00b0600c986 */ /* 0x0003e2000c101124 */
[----:B------:R-:W-:Y:S05]  /*67b0*/  @P3 BRA `(.L_x_282) ;  /* 0x00000000000c3947 */ /* 0x000fea0003800000 */
[----:B------:R-:W1:Y:S02]  /*67c0*/  LDG.E.U8 R162, desc[UR36][R8.64+0xf1] ;  /* 0x0000f12408a27981 */ /* 0x000e64000c1e1100 */
[----:B-1----:R-:W-:-:S05]  /*67d0*/  PRMT R11, R162, 0x8880, RZ ;  /* 0x00008880a20b7816 */ /* 0x002fca00000000ff */
[----:B------:R-:W-:-:S07]  /*67e0*/  IMAD R10, R11, R152, RZ ;  /* 0x000000980b0a7224 */ /* 0x000fce00078e02ff */
.L_x_282:
[----:B------:R-:W-:Y:S05]  /*67f0*/  BSYNC B1 ;  /* 0x0000000000017941 */ /* 0x000fea0003800000 */
.L_x_281:
[----:B------:R-:W-:Y:S01]  /*6800*/  @!P3 IMAD R147, R147, R153, R10 ;  /* 0x000000999393b224 */ /* 0x000fe200078e020a */
[----:B------:R-:W-:Y:S04]  /*6810*/  BSSY B1, `(.L_x_283) ;  /* 0x0000006000017945 */ /* 0x000fe80003800000 */
[----:B------:R0:W-:Y:S01]  /*6820*/  @!P3 STG.E.U8 desc[UR36][R6.64+0xf1], R147 ;  /* 0x0000f1930600b986 */ /* 0x0001e2000c101124 */
[----:B------:R-:W-:Y:S05]  /*6830*/  @P2 BRA `(.L_x_284) ;  /* 0x00000000000c2947 */ /* 0x000fea0003800000 */
[----:B------:R-:W1:Y:S02]  /*6840*/  LDG.E.U8 R162, desc[UR36][R2.64+0xf8] ;  /* 0x0000f82402a27981 */ /* 0x000e64000c1e1100 */
[----:B-1----:R-:W-:-:S05]  /*6850*/  PRMT R11, R162, 0x8880, RZ ;  /* 0x00008880a20b7816 */ /* 0x002fca00000000ff */
[----:B------:R-:W-:-:S07]  /*6860*/  IMAD R10, R11, R152, RZ ;  /* 0x000000980b0a7224 */ /* 0x000fce00078e02ff */
.L_x_284:
[----:B------:R-:W-:Y:S05]  /*6870*/  BSYNC B1 ;  /* 0x0000000000017941 */ /* 0x000fea0003800000 */
.L_x_283:
[----:B-1----:R-:W-:Y:S01]  /*6880*/  @!P2 IMAD R11, R148, R153, R10 ;  /* 0x00000099940ba224 */ /* 0x002fe200078e020a */
[----:B------:R-:W-:Y:S04]  /*6890*/  BSSY B1, `(.L_x_285) ;  /* 0x0000006000017945 */ /* 0x000fe80003800000 */
[----:B------:R1:W-:Y:S01]  /*68a0*/  @!P2 STG.E.U8 desc[UR36][R4.64+0xf8], R11 ;  /* 0x0000f80b0400a986 */ /* 0x0003e2000c101124 */
[----:B------:R-:W-:Y:S05]  /*68b0*/  @P1 BRA `(.L_x_286) ;  /* 0x00000000000c1947 */ /* 0x000fea0003800000 */
[----:B------:R-:W1:Y:S02]  /*68c0*/  LDG.E.U8 R162, desc[UR36][R2.64+0xf9] ;  /* 0x0000f92402a27981 */ /* 0x000e64000c1e1100 */
[----:B-1----:R-:W-:-:S05]  /*68d0*/  PRMT R11, R162, 0x8880, RZ ;  /* 0x00008880a20b7816 */ /* 0x002fca00000000ff */
[----:B------:R-:W-:-:S07]  /*68e0*/  IMAD R10, R11, R152, RZ ;  /* 0x000000980b0a7224 */ /* 0x000fce00078e02ff */
.L_x_286:
[----:B------:R-:W-:Y:S05]  /*68f0*/  BSYNC B1 ;  /* 0x0000000000017941 */ /* 0x000fea0003800000 */
.L_x_285:
[----:B------:R-:W-:Y:S01]  /*6900*/  @!P1 IMAD R149, R149, R153, R10 ;  /* 0x0000009995959224 */ /* 0x000fe200078e020a */
[----:B------:R-:W-:Y:S04]  /*6910*/  BSSY B1, `(.L_x_287) ;  /* 0x0000006000017945 */ /* 0x000fe80003800000 */
[----:B------:R0:W-:Y:S01]  /*6920*/  @!P1 STG.E.U8 desc[UR36][R4.64+0xf9], R149 ;  /* 0x0000f99504009986 */ /* 0x0001e2000c101124 */
[----:B------:R-:W-:Y:S05]  /*6930*/  @P5 BRA `(.L_x_288) ;  /* 0x00000000000c5947 */ /* 0x000fea0003800000 */
[----:B------:R-:W0:Y:S02]  /*6940*/  LDG.E.U8 R162, desc[UR36][R8.64+0xf8] ;  /* 0x0000f82408a27981 */ /* 0x000e24000c1e1100 */
[----:B0-----:R-:W-:-:S05]  /*6950*/  PRMT R3, R162, 0x8880, RZ ;  /* 0x00008880a2037816 */ /* 0x001fca00000000ff */
[----:B------:R-:W-:-:S07]  /*6960*/  IMAD R10, R3, R152, RZ ;  /* 0x00000098030a7224 */ /* 0x000fce00078e02ff */
.L_x_288:
[----:B------:R-:W-:Y:S05]  /*6970*/  BSYNC B1 ;  /* 0x0000000000017941 */ /* 0x000fea0003800000 */
.L_x_287:
[----:B0-----:R-:W-:Y:S01]  /*6980*/  @!P5 IMAD R3, R150, R153, R10 ;  /* 0x000000999603d224 */ /* 0x001fe200078e020a */
[----:B------:R-:W-:Y:S01]  /*6990*/  ISETP.LT.OR P0, PT, R0, 0xfa, !P0 ;  /* 0x000000fa0000780c */ /* 0x000fe20004701670 */
[----:B------:R-:W-:Y:S03]  /*69a0*/  BSSY B1, `(.L_x_289) ;  /* 0x0000006000017945 */ /* 0x000fe60003800000 */
[----:B------:R0:W-:Y:S09]  /*69b0*/  @!P5 STG.E.U8 desc[UR36][R6.64+0xf8], R3 ;  /* 0x0000f8030600d986 */ /* 0x0001f2000c101124 */
[----:B------:R-:W-:Y:S05]  /*69c0*/  @P0 BRA `(.L_x_290) ;  /* 0x00000000000c0947 */ /* 0x000fea0003800000 */
[----:B------:R-:W0:Y:S02]  /*69d0*/  LDG.E.U8 R162, desc[UR36][R8.64+0xf9] ;  /* 0x0000f92408a27981 */ /* 0x000e24000c1e1100 */
[----:B0-----:R-:W-:-:S05]  /*69e0*/  PRMT R3, R162, 0x8880, RZ ;  /* 0x00008880a2037816 */ /* 0x001fca00000000ff */
[----:B------:R-:W-:-:S07]  /*69f0*/  IMAD R10, R3, R152, RZ ;  /* 0x00000098030a7224 */ /* 0x000fce00078e02ff */
.L_x_290:
[----:B------:R-:W-:Y:S05]  /*6a00*/  BSYNC B1 ;  /* 0x0000000000017941 */ /* 0x000fea0003800000 */
.L_x_289:
[----:B------:R-:W-:Y:S01]  /*6a10*/  IMAD R151, R151, R153, R10 ;  /* 0x0000009997977224 */ /* 0x000fe200078e020a */
[----:B------:R-:W-:Y:S06]  /*6a20*/  @P0 BRA `(.L_x_291) ;  /* 0x0000001800100947 */ /* 0x000fec0003800000 */
[----:B------:R0:W-:Y:S01]  /*6a30*/  STG.E.U8 desc[UR36][R6.64+0xf9], R151 ;  /* 0x0000f99706007986 */ /* 0x0001e2000c101124 */
[----:B------:R-:W-:Y:S05]  /*6a40*/  BRA `(.L_x_291) ;  /* 0x0000001800087947 */ /* 0x000fea0003800000 */
.L_x_34:
[C---:B------:R-:W-:Y:S02]  /*6a50*/  ISETP.GE.AND P1, PT, R19.reuse, 0x1, PT ;  /* 0x000000011300780c */ /* 0x040fe40003f26270 */
[----:B------:R-:W-:Y:S02]  /*6a60*/  ISETP.GE.AND P0, PT, R19, 0x9, PT ;  /* 0x000000091300780c */ /* 0x000fe40003f06270 */
[C---:B------:R-:W-:Y:S02]  /*6a70*/  ISETP.LT.OR P4, PT, R0.reuse, 0x1, !P1 ;  /* 0x000000010000780c */ /* 0x040fe40004f81670 */
[C---:B------:R-:W-:Y:S02]  /*6a80*/  ISETP.LT.OR P3, PT, R0.reuse, 0x2, !P1 ;  /* 0x000000020000780c */ /* 0x040fe40004f61670 */
[C---:B------:R-:W-:Y:S02]  /*6a90*/  ISETP.LT.OR P2, PT, R0.reuse, 0x1, !P0 ;  /* 0x000000010000780c */ /* 0x040fe40004741670 */
[----:B------:R-:W-:-:S07]  /*6aa0*/  ISETP.LT.OR P5, PT, R0, 0x2, !P0 ;  /* 0x000000020000780c */ /* 0x000fce00047a1670 */
[-C--:B------:R-:W-:Y:S02]  /*6ab0*/  @!P4 IMAD R3, R24, R153.reuse, RZ ;  /* 0x000000991803c224 */ /* 0x080fe400078e02ff */
[-C--:B------:R-:W-:Y:S02]  /*6ac0*/  @!P3 IMAD R25, R25, R153.reuse, RZ ;  /* 0x000000991919b224 */ /* 0x080fe400078e02ff */
[-C--:B------:R-:W-:Y:S01]  /*6ad0*/  @!P2 IMAD R9, R26, R153.reuse, RZ ;  /* 0x000000991a09a224 */ /* 0x080fe200078e02ff */
[----:B------:R0:W-:Y:S01]  /*6ae0*/  @!P4 STG.E.U8 desc[UR36][R4.64], R3 ;  /* 0x000000030400c986 */ /* 0x0001e2000c101124 */
[C---:B------:R-:W-:Y:S01]  /*6af0*/  ISETP.LT.OR P4, PT, R0.reuse, 0x9, !P1 ;  /* 0x000000090000780c */ /* 0x040fe20004f81670 */
[----:B------:R-:W-:Y:S02]  /*6b00*/  @!P5 IMAD R27, R27, R153, RZ ;  /* 0x000000991b1bd224 */ /* 0x000fe400078e02ff */
[----:B------:R-:W-:Y:S01]  /*6b10*/  @!P3 STG.E.U8 desc[UR36][R4.64+0x1], R25 ;  /* 0x000001190400b986 */ /* 0x000fe2000c101124 */
[----:B------:R-:W-:-:S03]  /*6b20*/  ISETP.LT.OR P3, PT, R0, 0xa, !P1 ;  /* 0x0000000a0000780c */ /* 0x000fc60004f61670 */
[----:B------:R1:W-:Y:S01]  /*6b30*/  @!P2 STG.E.U8 desc[UR36][R6.64], R9 ;  /* 0x000000090600a986 */ /* 0x0003e2000c101124 */
[----:B------:R-:W-:-:S03]  /*6b40*/  ISETP.LT.OR P2, PT, R0, 0x9, !P0 ;  /* 0x000000090000780c */ /* 0x000fc60004741670 */
[----:B------:R-:W-:Y:S01]  /*6b50*/  @!P5 STG.E.U8 desc[UR36][R6.64+0x1], R27 ;  /* 0x0000011b0600d986 */ /* 0x000fe2000c101124 */
[----:B------:R-:W-:Y:S01]  /*6b60*/  ISETP.LT.OR P5, PT, R0, 0xa, !P0 ;  /* 0x0000000a0000780c */ /* 0x000fe200047a1670 */
[----:B------:R-:W-:-:S04]  /*6b70*/  @!P4 IMAD R11, R28, R153, RZ ;  /* 0x000000991c0bc224 */ /* 0x000fc800078e02ff */
[-C--:B------:R-:W-:Y:S01]  /*6b80*/  @!P3 IMAD R29, R29, R153.reuse, RZ ;  /* 0x000000991d1db224 */ /* 0x080fe200078e02ff */
[----:B------:R-:W-:Y:S01]  /*6b90*/  @!P4 STG.E.U8 desc[UR36][R4.64+0x8], R11 ;  /* 0x0000080b0400c986 */ /* 0x000fe2000c101124 */
[----:B------:R-:W-:Y:S02]  /*6ba0*/  ISETP.LT.OR P4, PT, R0, 0x11, !P1 ;  /* 0x000000110000780c */ /* 0x000fe40004f81670 */
[-C--:B0-----:R-:W-:Y:S01]  /*6bb0*/  @!P2 IMAD R3, R30, R153.reuse, RZ ;  /* 0x000000991e03a224 */ /* 0x081fe200078e02ff */
[----:B------:R-:W-:Y:S01]  /*6bc0*/  @!P3 STG.E.U8 desc[UR36][R4.64+0x9], R29 ;  /* 0x0000091d0400b986 */ /* 0x000fe2000c101124 */
[C---:B------:R-:W-:Y:S02]  /*6bd0*/  ISETP.LT.OR P3, PT, R0.reuse, 0x12, !P1 ;  /* 0x000000120000780c */ /* 0x040fe40004f61670 */
[----:B------:R-:W-:Y:S01]  /*6be0*/  @!P5 IMAD R31, R31, R153, RZ ;  /* 0x000000991f1fd224 */ /* 0x000fe200078e02ff */
[----:B------:R0:W-:Y:S01]  /*6bf0*/  @!P2 STG.E.U8 desc[UR36][R6.64+0x8], R3 ;  /* 0x000008030600a986 */ /* 0x0001e2000c101124 */
[----:B------:R-:W-:-:S03]  /*6c00*/  ISETP.LT.OR P2, PT, R0, 0x11, !P0 ;  /* 0x000000110000780c */ /* 0x000fc60004741670 */
[----:B------:R-:W-:Y:S01]  /*6c10*/  @!P5 STG.E.U8 desc[UR36][R6.64+0x9], R31 ;  /* 0x0000091f0600d986 */ /* 0x000fe2000c101124 */
[----:B------:R-:W-:Y:S01]  /*6c20*/  ISETP.LT.OR P5, PT, R0, 0x12, !P0 ;  /* 0x000000120000780c */ /* 0x000fe200047a1670 */
[----:B-1----:R-:W-:-:S04]  /*6c30*/  @!P4 IMAD R9, R32, R153, RZ ;  /* 0x000000992009c224 */ /* 0x002fc800078e02ff */
        /* <DEDUP_REMOVED lines=301> */
[----:B------:R1:W-:Y:S01]  /*7f10*/  @!P4 STG.E.U8 desc[UR36][R4.64+0xd8], R11 ;  /* 0x0000d80b0400c986 */ /* 0x0003e2000c101124 */
        /* <DEDUP_REMOVED lines=13> */
[-C--:B-1----:R-:W-:Y:S01]  /*7ff0*/  @!P2 IMAD R11, R138, R153.reuse, RZ ;  /* 0x000000998a0ba224 */ /* 0x082fe200078e02ff */
[----:B------:R-:W-:Y:S01]  /*8000*/  @!P3 STG.E.U8 desc[UR36][R4.64+0xe1], R137 ;  /* 0x0000e1890400b986 */ /* 0x000fe2000c101124 */
[C---:B------:R-:W-:Y:S02]  /*8010*/  ISETP.LT.OR P3, PT, R0.reuse, 0xea, !P1 ;  /* 0x000000ea0000780c */ /* 0x040fe40004f61670 */
[----:B------:R-:W-:Y:S01]  /*8020*/  @!P5 IMAD R139, R139, R153, RZ ;  /* 0x000000998b8bd224 */ /* 0x000fe200078e02ff */
[----:B------:R1:W-:Y:S01]  /*8030*/  @!P2 STG.E.U8 desc[UR36][R6.64+0xe0], R11 ;  /* 0x0000e00b0600a986 */ /* 0x0003e2000c101124 */
[----:B------:R-:W-:-:S03]  /*8040*/  ISETP.LT.OR P2, PT, R0, 0xe9, !P0 ;  /* 0x000000e90000780c */ /* 0x000fc60004741670 */
[----:B------:R-:W-:Y:S01]  /*8050*/  @!P5 STG.E.U8 desc[UR36][R6.64+0xe1], R139 ;  /* 0x0000e18b0600d986 */ /* 0x000fe2000c101124 */
[----:B------:R-:W-:Y:S01]  /*8060*/  ISETP.LT.OR P5, PT, R0, 0xea, !P0 ;  /* 0x000000ea0000780c */ /* 0x000fe200047a1670 */
[----:B0-----:R-:W-:-:S04]  /*8070*/  @!P4 IMAD R3, R140, R153, RZ ;  /* 0x000000998c03c224 */ /* 0x001fc800078e02ff */
[-C--:B------:R-:W-:Y:S01]  /*8080*/  @!P3 IMAD R141, R141, R153.reuse, RZ ;  /* 0x000000998d8db224 */ /* 0x080fe200078e02ff */
[----:B------:R0:W-:Y:S01]  /*8090*/  @!P4 STG.E.U8 desc[UR36][R4.64+0xe8], R3 ;  /* 0x0000e8030400c986 */ /* 0x0001e2000c101124 */
[----:B------:R-:W-:Y:S02]  /*80a0*/  ISETP.LT.OR P4, PT, R0, 0xf2, !P1 ;  /* 0x000000f20000780c */ /* 0x000fe40004f81670 */
[-C--:B--2---:R-:W-:Y:S01]  /*80b0*/  @!P2 IMAD R9, R142, R153.reuse, RZ ;  /* 0x000000998e09a224 */ /* 0x084fe200078e02ff */
[----:B------:R-:W-:Y:S01]  /*80c0*/  @!P3 STG.E.U8 desc[UR36][R4.64+0xe9], R141 ;  /* 0x0000e98d0400b986 */ /* 0x000fe2000c101124 */
[C---:B------:R-:W-:Y:S02]  /*80d0*/  ISETP.LT.OR P3, PT, R0.reuse, 0xf1, !P1 ;  /* 0x000000f10000780c */ /* 0x040fe40004f61670 */
[----:B------:R-:W-:Y:S01]  /*80e0*/  @!P5 IMAD R143, R143, R153, RZ ;  /* 0x000000998f8fd224 */ /* 0x000fe200078e02ff */
[----:B------:R-:W-:Y:S01]  /*80f0*/  @!P2 STG.E.U8 desc[UR36][R6.64+0xe8], R9 ;  /* 0x0000e8090600a986 */ /* 0x000fe2000c101124 */
[----:B------:R-:W-:-:S03]  /*8100*/  ISETP.LT.OR P2, PT, R0, 0xf1, !P0 ;  /* 0x000000f10000780c */ /* 0x000fc60004741670 */
[----:B------:R-:W-:Y:S01]  /*8110*/  @!P5 STG.E.U8 desc[UR36][R6.64+0xe9], R143 ;  /* 0x0000e98f0600d986 */ /* 0x000fe2000c101124 */
[----:B------:R-:W-:Y:S01]  /*8120*/  ISETP.LT.OR P5, PT, R0, 0xf9, !P0 ;  /* 0x000000f90000780c */ /* 0x000fe200047a1670 */
[----:B------:R-:W-:-:S04]  /*8130*/  @!P4 IMAD R145, R145, R153, RZ ;  /* 0x000000999191c224 */ /* 0x000fc800078e02ff */
[-C--:B-1----:R-:W-:Y:S01]  /*8140*/  @!P3 IMAD R11, R144, R153.reuse, RZ ;  /* 0x00000099900bb224 */ /* 0x082fe200078e02ff */
[----:B------:R-:W-:Y:S01]  /*8150*/  @!P4 STG.E.U8 desc[UR36][R4.64+0xf1], R145 ;  /* 0x0000f1910400c986 */ /* 0x000fe2000c101124 */
[C---:B------:R-:W-:Y:S02]  /*8160*/  ISETP.LT.OR P4, PT, R0.reuse, 0xf2, !P0 ;  /* 0x000000f20000780c */ /* 0x040fe40004781670 */
[C---:B------:R-:W-:Y:S01]  /*8170*/  ISETP.LT.OR P0, PT, R0.reuse, 0xfa, !P0 ;  /* 0x000000fa0000780c */ /* 0x040fe20004701670 */
[----:B------:R1:W-:Y:S01]  /*8180*/  @!P3 STG.E.U8 desc[UR36][R4.64+0xf0], R11 ;  /* 0x0000f00b0400b986 */ /* 0x0003e2000c101124 */
[----:B------:R-:W-:Y:S01]  /*8190*/  ISETP.LT.OR P3, PT, R0, 0xf9, !P1 ;  /* 0x000000f90000780c */ /* 0x000fe20004f61670 */
[----:B0-----:R-:W-:Y:S01]  /*81a0*/  @!P2 IMAD R3, R146, R153, RZ ;  /* 0x000000999203a224 */ /* 0x001fe200078e02ff */
[----:B------:R-:W-:-:S04]  /*81b0*/  ISETP.LT.OR P1, PT, R0, 0xfa, !P1 ;  /* 0x000000fa0000780c */ /* 0x000fc80004f21670 */
[----:B------:R0:W-:Y:S03]  /*81c0*/  @!P2 STG.E.U8 desc[UR36][R6.64+0xf0], R3 ;  /* 0x0000f0030600a986 */ /* 0x0001e6000c101124 */
[-C--:B------:R-:W-:Y:S02]  /*81d0*/  @!P4 IMAD R147, R147, R153.reuse, RZ ;  /* 0x000000999393c224 */ /* 0x080fe400078e02ff */
[-C--:B-1----:R-:W-:Y:S02]  /*81e0*/  @!P5 IMAD R11, R150, R153.reuse, RZ ;  /* 0x00000099960bd224 */ /* 0x082fe400078e02ff */
[-C--:B------:R-:W-:Y:S01]  /*81f0*/  @!P3 IMAD R9, R148, R153.reuse, RZ ;  /* 0x000000999409b224 */ /* 0x080fe200078e02ff */
[----:B------:R0:W-:Y:S01]  /*8200*/  @!P4 STG.E.U8 desc[UR36][R6.64+0xf1], R147 ;  /* 0x0000f1930600c986 */ /* 0x0001e2000c101124 */
[-C--:B------:R-:W-:Y:S02]  /*8210*/  @!P1 IMAD R149, R149, R153.reuse, RZ ;  /* 0x0000009995959224 */ /* 0x080fe400078e02ff */
[----:B------:R-:W-:Y:S01]  /*8220*/  @!P0 IMAD R151, R151, R153, RZ ;  /* 0x0000009997978224 */ /* 0x000fe200078e02ff */
[----:B------:R0:W-:Y:S04]  /*8230*/  @!P3 STG.E.U8 desc[UR36][R4.64+0xf8], R9 ;  /* 0x0000f8090400b986 */ /* 0x0001e8000c101124 */
[----:B------:R0:W-:Y:S04]  /*8240*/  @!P1 STG.E.U8 desc[UR36][R4.64+0xf9], R149 ;  /* 0x0000f99504009986 */ /* 0x0001e8000c101124 */
[----:B------:R0:W-:Y:S04]  /*8250*/  @!P5 STG.E.U8 desc[UR36][R6.64+0xf8], R11 ;  /* 0x0000f80b0600d986 */ /* 0x0001e8000c101124 */
[----:B------:R0:W-:Y:S02]  /*8260*/  @!P0 STG.E.U8 desc[UR36][R6.64+0xf9], R151 ;  /* 0x0000f99706008986 */ /* 0x0001e4000c101124 */
.L_x_291:
[----:B------:R-:W-:Y:S05]  /*8270*/  BSYNC B0 ;  /* 0x0000000000007941 */ /* 0x000fea0003800000 */
.L_x_33:
[----:B0-----:R-:W2:Y:S01]  /*8280*/  LDL.64 R2, [R1] ;  /* 0x0000000001027983 */ /* 0x001ea20000100a00 */
[----:B------:R-:W-:Y:S01]  /*8290*/  ULDC.64 UR4, c[0x0][0x650] ;  /* 0x0001940000047ab9 */ /* 0x000fe20000000a00 */
[----:B------:R0:W-:Y:S01]  /*82a0*/  SYNCS.ARRIVE.TRANS64.A1T0 RZ, [R160+UR45], RZ ;  /* 0x000000ffa0ff79a7 */ /* 0x0001e2000810002d */
[----:B------:R-:W-:Y:S01]  /*82b0*/  PRMT R0, RZ, 0x7610, R0 ;  /* 0x00007610ff007816 */ /* 0x000fe20000000000 */
[----:B------:R-:W-:Y:S02]  /*82c0*/  IMAD.MOV.U32 R19, RZ, RZ, -0x1 ;  /* 0xffffffffff137424 */ /* 0x000fe400078e00ff */
[----:B------:R-:W-:Y:S01]  /*82d0*/  IMAD.MOV.U32 R22, RZ, RZ, -0x1 ;  /* 0xffffffffff167424 */ /* 0x000fe200078e00ff */
[----:B--2---:R-:W-:-:S04]  /*82e0*/  LEA R18, P0, R2, R18, 0x1 ;  /* 0x0000001202127211 */ /* 0x004fc800078008ff */
[----:B------:R-:W-:Y:S01]  /*82f0*/  LEA.HI.X R17, R2, R17, R23, 0x1, P0 ;  /* 0x0000001102117211 */ /* 0x000fe200000f0c17 */
[----:B------:R-:W-:Y:S01]  /*8300*/  IMAD.MOV.U32 R2, RZ, RZ, -0x1 ;  /* 0xffffffffff027424 */ /* 0x000fe200078e00ff */
[----:B------:R-:W-:-:S04]  /*8310*/  ISETP.GE.U32.AND P0, PT, R18, UR4, PT ;  /* 0x0000000412007c0c */ /* 0x000fc8000bf06070 */
[----:B------:R-:W-:-:S13]  /*8320*/  ISETP.GE.U32.AND.EX P0, PT, R17, UR5, PT, P0 ;  /* 0x0000000511007c0c */ /* 0x000fda000bf06100 */
[----:B0-----:R-:W-:Y:S05]  /*8330*/  @P0 BRA `(.L_x_292) ;  /* 0x0000000400700947 */ /* 0x001fea0003800000 */
[----:B------:R-:W0:Y:S01]  /*8340*/  S2R R10, SR_CTAID.X ;  /* 0x00000000000a7919 */ /* 0x000e220000002500 */
[----:B------:R-:W2:Y:S01]  /*8350*/  LDC.64 R8, c[0x0][0x628] ;  /* 0x00018a00ff087b82 */ /* 0x000ea20000000a00 */
[----:B------:R-:W-:Y:S01]  /*8360*/  ULDC UR4, c[0x0][0x150] ;  /* 0x0000540000047ab9 */ /* 0x000fe20000000800 */
[----:B---3--:R-:W-:Y:S01]  /*8370*/  IMAD.MOV.U32 R6, RZ, RZ, R18 ;  /* 0x000000ffff067224 */ /* 0x008fe200078e0012 */
[----:B------:R-:W3:Y:S01]  /*8380*/  S2R R20, SR_CTAID.Y ;  /* 0x0000000000147919 */ /* 0x000ee20000002600 */
[----:B------:R-:W-:-:S04]  /*8390*/  IMAD.MOV.U32 R7, RZ, RZ, R17 ;  /* 0x000000ffff077224 */ /* 0x000fc800078e0011 */
[----:B------:R-:W1:Y:S08]  /*83a0*/  LDC R15, c[0x0][0x144] ;  /* 0x00005100ff0f7b82 */ /* 0x000e700000000800 */
[----:B------:R-:W1:Y:S08]  /*83b0*/  LDC R0, c[0x0][0x630] ;  /* 0x00018c00ff007b82 */ /* 0x000e700000000800 */
[----:B------:R-:W1:Y:S01]  /*83c0*/  LDC.64 R12, c[0x0][0x620] ;  /* 0x00018800ff0c7b82 */ /* 0x000e620000000a00 */
[----:B--2---:R-:W-:-:S04]  /*83d0*/  ISETP.NE.U32.AND P0, PT, R8, RZ, PT ;  /* 0x000000ff0800720c */ /* 0x004fc80003f05070 */
[----:B------:R-:W-:Y:S02]  /*83e0*/  ISETP.NE.AND.EX P0, PT, R9, RZ, PT, P0 ;  /* 0x000000ff0900720c */ /* 0x000fe40003f05300 */
[----:B0-----:R-:W-:-:S05]  /*83f0*/  I2FP.F32.U32 R2, R10 ;  /* 0x0000000a00027245 */ /* 0x001fca0000201000 */
[----:B------:R-:W-:-:S04]  /*8400*/  FMUL R2, R2, UR4 ;  /* 0x0000000402027c20 */ /* 0x000fc80008400000 */
[----:B------:R0:W2:Y:S02]  /*8410*/  F2I.U32.TRUNC.NTZ R14, R2 ;  /* 0x00000002000e7305 */ /* 0x0000a4000020f000 */
[----:B---3--:R-:W-:Y:S05]  /*8420*/  @!P0 BRA `(.L_x_293) ;  /* 0x0000000000288947 */ /* 0x008fea0003800000 */
[----:B------:R-:W3:Y:S02]  /*8430*/  LDC R3, c[0x0][0x634] ;  /* 0x00018d00ff037b82 */ /* 0x000ee40000000800 */
[----:B---3--:R-:W-:-:S05]  /*8440*/  IADD3 R7, P0, R18, R3, RZ ;  /* 0x0000000312077210 */ /* 0x008fca0007f1e0ff */
[----:B-1----:R-:W-:-:S04]  /*8450*/  IMAD.X R11, RZ, RZ, R17, P0 ;  /* 0x000000ffff0b7224 */ /* 0x002fc800000e0611 */
[----:B0-----:R-:W-:-:S04]  /*8460*/  IMAD.WIDE.U32 R2, R11, R8, RZ ;  /* 0x000000080b027225 */ /* 0x001fc800078e00ff */
[----:B----4-:R-:W-:-:S04]  /*8470*/  IMAD.WIDE.U32 R4, P0, R7, R9, R2 ;  /* 0x0000000907047225 */ /* 0x010fc80007800002 */
[----:B------:R-:W-:-:S04]  /*8480*/  IMAD.WIDE.U32 R2, R7, R8, RZ ;  /* 0x0000000807027225 */ /* 0x000fc800078e00ff */
[----:B------:R-:W-:Y:S01]  /*8490*/  IMAD.X R7, RZ, RZ, RZ, P0 ;  /* 0x000000ffff077224 */ /* 0x000fe200000e06ff */
[----:B------:R-:W-:Y:S01]  /*84a0*/  IADD3 RZ, P0, R3, R4, RZ ;  /* 0x0000000403ff7210 */ /* 0x000fe20007f1e0ff */
[----:B------:R-:W-:-:S04]  /*84b0*/  IMAD.MOV.U32 R6, RZ, RZ, R5 ;  /* 0x000000ffff067224 */ /* 0x000fc800078e0005 */
[----:B------:R-:W-:-:S08]  /*84c0*/  IMAD.WIDE.U32.X R6, R11, R9, R6, P0 ;  /* 0x000000090b067225 */ /* 0x000fd000000e0406 */
.L_x_293:
[----:B------:R-:W3:Y:S01]  /*84d0*/  LDC.64 R26, c[0x0][0x640] ;  /* 0x00019000ff1a7b82 */ /* 0x000ee20000000a00 */
[-C--:B-1----:R-:W-:Y:S01]  /*84e0*/  SHF.R.U64 R11, R6, R0.reuse, R7 ;  /* 0x00000000060b7219 */ /* 0x082fe20000001207 */
[----:B------:R-:W-:Y:S01]  /*84f0*/  IMAD.MOV.U32 R19, RZ, RZ, R17 ;  /* 0x000000ffff137224 */ /* 0x000fe200078e0011 */
[----:B------:R-:W-:Y:S01]  /*8500*/  SHF.R.U32.HI R0, RZ, R0, R7 ;  /* 0x00000000ff007219 */ /* 0x000fe20000011607 */
[----:B--2---:R-:W-:Y:S01]  /*8510*/  IMAD.MOV R14, RZ, RZ, -R14 ;  /* 0x000000ffff0e7224 */ /* 0x004fe200078e0a0e */
[----:B----4-:R-:W-:Y:S01]  /*8520*/  IADD3 R5, P0, RZ, -R11, RZ ;  /* 0x8000000bff057210 */ /* 0x010fe20007f1e0ff */
[----:B------:R-:W-:Y:S01]  /*8530*/  ULDC UR4, c[0x0][0x154] ;  /* 0x0000550000047ab9 */ /* 0x000fe20000000800 */
[----:B------:R-:W-:Y:S01]  /*8540*/  IMAD.MOV.U32 R7, RZ, RZ, 0x1 ;  /* 0x00000001ff077424 */ /* 0x000fe200078e00ff */
[----:B------:R-:W1:Y:S01]  /*8550*/  LDC R4, c[0x0][0x618] ;  /* 0x00018600ff047b82 */ /* 0x000e620000000800 */
[----:B------:R-:W-:Y:S02]  /*8560*/  IMAD R22, R15, R14, R10 ;  /* 0x0000000e0f167224 */ /* 0x000fe400078e020a */
[----:B------:R-:W-:-:S04]  /*8570*/  IMAD.X R3, RZ, RZ, ~R0, P0 ;  /* 0x000000ffff037224 */ /* 0x000fc800000e0e00 */
[-C--:B------:R-:W-:Y:S01]  /*8580*/  IMAD R0, R3, R12.reuse, RZ ;  /* 0x0000000c03007224 */ /* 0x080fe200078e02ff */
[----:B------:R-:W2:Y:S01]  /*8590*/  LDC R6, c[0x0][0x608] ;  /* 0x00018200ff067b82 */ /* 0x000ea20000000800 */
[----:B0-----:R-:W-:-:S04]  /*85a0*/  IMAD.WIDE.U32 R2, R5, R12, R18 ;  /* 0x0000000c05027225 */ /* 0x001fc800078e0012 */
[----:B------:R-:W-:Y:S01]  /*85b0*/  IMAD R5, R5, R13, R0 ;  /* 0x0000000d05057224 */ /* 0x000fe200078e0200 */
[----:B------:R-:W-:Y:S02]  /*85c0*/  I2FP.F32.U32 R0, R20 ;  /* 0x0000001400007245 */ /* 0x000fe40000201000 */
[----:B------:R-:W0:Y:S01]  /*85d0*/  LDC R24, c[0x0][0x658] ;  /* 0x00019600ff187b82 */ /* 0x000e220000000800 */
[----:B------:R-:W-:Y:S01]  /*85e0*/  IMAD.IADD R3, R3, 0x1, R5 ;  /* 0x0000000103037824 */ /* 0x000fe200078e0205 */
[----:B---3--:R-:W-:Y:S01]  /*85f0*/  ISETP.NE.U32.AND P0, PT, R26, RZ, PT ;  /* 0x000000ff1a00720c */ /* 0x008fe20003f05070 */
[----:B------:R-:W-:Y:S01]  /*8600*/  FMUL R0, R0, UR4 ;  /* 0x0000000400007c20 */ /* 0x000fe20008400000 */
[----:B------:R-:W-:Y:S02]  /*8610*/  IMAD.MOV.U32 R5, RZ, RZ, -0x1 ;  /* 0xffffffffff057424 */ /* 0x000fe400078e00ff */
[----:B------:R-:W-:Y:S01]  /*8620*/  ISETP.NE.AND.EX P0, PT, R27, RZ, PT, P0 ;  /* 0x000000ff1b00720c */ /* 0x000fe20003f05300 */
[----:B------:R3:W4:Y:S01]  /*8630*/  F2I.U32.TRUNC.NTZ R12, R0 ;  /* 0x00000000000c7305 */ /* 0x000722000020f000 */
[----:B------:R-:W3:Y:S01]  /*8640*/  LDC R15, c[0x0][0x148] ;  /* 0x00005200ff0f7b82 */ /* 0x000ee20000000800 */
[----:B-1----:R-:W-:-:S02]  /*8650*/  SHF.R.U64 R10, R2, R4, R3 ;  /* 0x00000004020a7219 */ /* 0x002fc40000001203 */
[----:B------:R-:W-:-:S05]  /*8660*/  SHF.R.U32.HI R3, RZ, R4, R3 ;  /* 0x00000004ff037219 */ /* 0x000fca0000011603 */
[----:B------:R-:W1:Y:S01]  /*8670*/  LDC R14, c[0x0][0x600] ;  /* 0x00018000ff0e7b82 */ /* 0x000e620000000800 */
[-CC-:B--2---:R-:W-:Y:S02]  /*8680*/  SHF.R.U64 R8, R10, R6.reuse, R3.reuse ;  /* 0x000000060a087219 */ /* 0x184fe40000001203 */
[----:B------:R-:W-:-:S05]  /*8690*/  SHF.R.U32.HI R3, RZ, R6, R3 ;  /* 0x00000006ff037219 */ /* 0x000fca0000011603 */
[----:B------:R-:W2:Y:S01]  /*86a0*/  LDC R21, c[0x0][0x648] ;  /* 0x00019200ff157b82 */ /* 0x000ea20000000800 */
[-CC-:B0-----:R-:W-:Y:S02]  /*86b0*/  SHF.R.U64 R13, R8, R24.reuse, R3.reuse ;  /* 0x00000018080d7219 */ /* 0x181fe40000001203 */
[-C--:B------:R-:W-:Y:S02]  /*86c0*/  SHF.L.U32 R5, R5, R24.reuse, RZ ;  /* 0x0000001805057219 */ /* 0x080fe400000006ff */
[-C--:B------:R-:W-:Y:S01]  /*86d0*/  SHF.R.U32.HI R3, RZ, R24.reuse, R3 ;  /* 0x00000018ff037219 */ /* 0x080fe20000011603 */
[----:B------:R-:W-:Y:S01]  /*86e0*/  IMAD.MOV.U32 R2, RZ, RZ, R13 ;  /* 0x000000ffff027224 */ /* 0x000fe200078e000d */
[----:B------:R-:W-:Y:S01]  /*86f0*/  SHF.L.U32 R24, R7, R24, RZ ;  /* 0x0000001807187219 */ /* 0x000fe200000006ff */
[----:B------:R-:W0:Y:S01]  /*8700*/  LDC R25, c[0x0][0x638] ;  /* 0x00018e00ff197b82 */ /* 0x000e220000000800 */
[----:B------:R-:W-:-:S07]  /*8710*/  LOP3.LUT R19, RZ, R5, RZ, 0x33, !PT ;  /* 0x00000005ff137212 */ /* 0x000fce00078e33ff */
[----:B------:R-:W0:Y:S01]  /*8720*/  LDC R28, c[0x0][0x610] ;  /* 0x00018400ff1c7b82 */ /* 0x000e220000000800 */
[----:B----4-:R-:W-:Y:S05]  /*8730*/  @!P0 BRA `(.L_x_294) ;  /* 0x0000000000288947 */ /* 0x010fea0003800000 */
[----:B---3--:R-:W3:Y:S02]  /*8740*/  LDC R0, c[0x0][0x64c] ;  /* 0x00019300ff007b82 */ /* 0x008ee40000000800 */
[----:B---3--:R-:W-:-:S05]  /*8750*/  IADD3 R7, P0, R13, R0, RZ ;  /* 0x000000000d077210 */ /* 0x008fca0007f1e0ff */
        /* <DEDUP_REMOVED lines=8> */
.L_x_294:
[----:B------:R-:W4:Y:S01]  /*87e0*/  LDC R4, c[0x0][0x65c] ;  /* 0x00019700ff047b82 */ /* 0x000f220000000800 */
[----:B--23--:R-:W-:Y:S01]  /*87f0*/  SHF.R.U64 R0, R2, R21, R3 ;  /* 0x0000001502007219 */ /* 0x00cfe20000001203 */
[----:B-1----:R-:W-:Y:S01]  /*8800*/  VIADD R3, R14, 0xffffffff ;  /* 0xffffffff0e037836 */ /* 0x002fe20000000000 */
[----:B------:R-:W-:Y:S01]  /*8810*/  LOP3.LUT R19, R8, R19, RZ, 0xc0, !PT ;  /* 0x0000001308137212 */ /* 0x000fe200078ec0ff */
[----:B------:R-:W-:Y:S02]  /*8820*/  IMAD.MOV R12, RZ, RZ, -R12 ;  /* 0x000000ffff0c7224 */ /* 0x000fe400078e0a0c */
[----:B------:R-:W-:Y:S01]  /*8830*/  IMAD.MOV R2, RZ, RZ, -R0 ;  /* 0x000000ffff027224 */ /* 0x000fe200078e0a00 */
[----:B------:R-:W-:Y:S01]  /*8840*/  LOP3.LUT R3, R10, R3, RZ, 0xc0, !PT ;  /* 0x000000030a037212 */ /* 0x000fe200078ec0ff */
[----:B------:R-:W-:Y:S02]  /*8850*/  IMAD R19, R24, R0, R19 ;  /* 0x0000000018137224 */ /* 0x000fe400078e0213 */
[----:B0-----:R-:W-:-:S04]  /*8860*/  IMAD R0, R2, R25, R13 ;  /* 0x0000001902007224 */ /* 0x001fc800078e020d */
[----:B------:R-:W-:Y:S01]  /*8870*/  IMAD R2, R0, R14, R3 ;  /* 0x0000000e00027224 */ /* 0x000fe200078e0203 */
[----:B----4-:R-:W-:Y:S01]  /*8880*/  ISETP.NE.AND P0, PT, R4, 0x1, PT ;  /* 0x000000010400780c */ /* 0x010fe20003f05270 */
[----:B------:R-:W-:-:S05]  /*8890*/  IMAD.MOV.U32 R4, RZ, RZ, 0x1 ;  /* 0x00000001ff047424 */ /* 0x000fca00078e00ff */
[----:B------:R-:W-:-:S07]  /*88a0*/  PRMT R0, R4, 0x7610, R0 ;  /* 0x0000761004007816 */ /* 0x000fce0000000000 */
[----:B------:R-:W-:-:S04]  /*88b0*/  @P0 IMAD R22, R15, R12, R20 ;  /* 0x0000000c0f160224 */ /* 0x000fc800078e0214 */
[----:B------:R-:W-:-:S05]  /*88c0*/  IMAD R19, R19, R28, R22 ;  /* 0x0000001c13137224 */ /* 0x000fca00078e0216 */
[----:B------:R-:W-:Y:S02]  /*88d0*/  SEL R22, R2, R19, !P0 ;  /* 0x0000001302167207 */ /* 0x000fe40004000000 */
[----:B------:R-:W-:Y:S01]  /*88e0*/  SEL R19, R19, R2, !P0 ;  /* 0x0000000213137207 */ /* 0x000fe20004000000 */
[----:B------:R-:W-:-:S07]  /*88f0*/  IMAD.MOV.U32 R2, RZ, RZ, R11 ;  /* 0x000000ffff027224 */ /* 0x000fce00078e000b */
.L_x_292:
[----:B------:R-:W-:Y:S02]  /*8900*/  LOP3.LUT P0, RZ, R0, 0xff, RZ, 0xc0, !PT ;  /* 0x000000ff00ff7812 */ /* 0x000fe4000780c0ff */
[----:B------:R-:W-:-:S11]  /*8910*/  LOP3.LUT R163, R163, 0x1, RZ, 0x3c, !PT ;  /* 0x00000001a3a37812 */ /* 0x000fd600078e3cff */
[----:B------:R-:W-:Y:S05]  /*8920*/  @P0 BRA `(.L_x_295) ;  /* 0xffffff8c00580947 */ /* 0x000fea000383ffff */
[----:B------:R-:W-:Y:S05]  /*8930*/  EXIT ;  /* 0x000000000000794d */ /* 0x000fea0003800000 */
.L_x_14:
[----:B------:R-:W-:-:S08]  /*8940*/  ISETP.NE.AND P0, PT, R0, RZ, PT ;  /* 0x000000ff0000720c */ /* 0x000fd00003f05270 */
[----:B0-----:R-:W0:-:S00]  /*8950*/  USETMAXREG.DEALLOC.CTAPOOL 0x28 ;  /* 0x00000028000079c8 */ /* 0x001e0000080e0500 */
[----:B------:R-:W-:Y:S05]  /*8960*/  @P0 EXIT ;  /* 0x000000000000094d */ /* 0x000fea0003800000 */
[----:B0-----:R-:W-:Y:S01]  /*8970*/  LOP3.LUT P0, RZ, R8, 0xff, RZ, 0xc0, !PT ;  /* 0x000000ff08ff7812 */ /* 0x001fe2000780c0ff */
[----:B------:R-:W-:Y:S02]  /*8980*/  IMAD.MOV.U32 R0, RZ, RZ, 0x1 ;  /* 0x00000001ff007424 */ /* 0x000fe400078e00ff */
[----:B------:R-:W-:-:S10]  /*8990*/  IMAD.MOV.U32 R7, RZ, RZ, RZ ;  /* 0x000000ffff077224 */ /* 0x000fd400078e00ff */
[----:B------:R-:W-:Y:S05]  /*89a0*/  @!P0 BRA `(.L_x_296) ;  /* 0x0000000c001c8947 */ /* 0x000fea0003800000 */
[----:B------:R-:W-:Y:S01]  /*89b0*/  LOP3.LUT P0, RZ, R4, 0x1f, RZ, 0xc0, !PT ;  /* 0x0000001f04ff7812 */ /* 0x000fe2000780c0ff */
[----:B------:R-:W-:Y:S01]  /*89c0*/  ULDC UR5, c[0x0][0x658] ;  /* 0x0001960000057ab9 */ /* 0x000fe20000000800 */
[----:B------:R-:W-:Y:S01]  /*89d0*/  UMOV UR6, 0xffffffff ;  /* 0xffffffff00067882 */ /* 0x000fe20000000000 */
[----:B------:R-:W-:Y:S01]  /*89e0*/  BSSY B0, `(.L_x_296) ;  /* 0x00000c3000007945 */ /* 0x000fe20003800000 */
[----:B------:R-:W-:Y:S01]  /*89f0*/  USHF.L.U32 UR6, UR6, UR5, URZ ;  /* 0x0000000506067299 */ /* 0x000fe2000800063f */
[C---:B------:R-:W-:Y:S01]  /*8a00*/  ISETP.NE.AND P2, PT, R3.reuse, RZ, PT ;  /* 0x000000ff0300720c */ /* 0x040fe20003f45270 */
[----:B------:R-:W-:Y:S01]  /*8a10*/  IMAD.MOV.U32 R8, RZ, RZ, 0x1 ;  /* 0x00000001ff087424 */ /* 0x000fe200078e00ff */
[----:B------:R-:W-:Y:S01]  /*8a20*/  ISETP.NE.OR P0, PT, R3, RZ, !P0 ;  /* 0x000000ff0300720c */ /* 0x000fe20004705670 */
[----:B------:R-:W-:Y:S01]  /*8a30*/  IMAD.MOV.U32 R0, RZ, RZ, 0x1 ;  /* 0x00000001ff007424 */ /* 0x000fe200078e00ff */
[----:B------:R-:W-:Y:S01]  /*8a40*/  LOP3.LUT R6, R16, 0x2, RZ, 0xfc, !PT ;  /* 0x0000000210067812 */ /* 0x000fe200078efcff */
[----:B------:R-:W-:Y:S01]  /*8a50*/  IMAD.MOV.U32 R7, RZ, RZ, RZ ;  /* 0x000000ffff077224 */ /* 0x000fe200078e00ff */
[----:B------:R-:W-:Y:S01]  /*8a60*/  ULDC UR4, c[0x0][0x600] ;  /* 0x0001800000047ab9 */ /* 0x000fe20000000800 */
[----:B------:R-:W-:Y:S01]  /*8a70*/  UMOV UR7, 0x1 ;  /* 0x0000000100077882 */ /* 0x000fe20000000000 */
[----:B------:R-:W-:-:S02]  /*8a80*/  UIADD3 UR19, UR40, 0x1, URZ ;  /* 0x0000000128137890 */ /* 0x000fc4000fffe03f */
[----:B------:R-:W-:Y:S02]  /*8a90*/  UIADD3 UR15, UR4, -0x1, URZ ;  /* 0xffffffff040f7890 */ /* 0x000fe4000fffe03f */
[----:B------:R-:W-:Y:S02]  /*8aa0*/  USHF.L.U32 UR17, UR7, UR5, URZ ;  /* 0x0000000507117299 */ /* 0x000fe4000800063f */
[----:B------:R-:W-:Y:S01]  /*8ab0*/  ULOP3.LUT UR16, URZ, UR6, URZ, 0x33, !UPT ;  /* 0x000000063f107292 */ /* 0x000fe2000f8e333f */
[----:B------:R-:W-:-:S11]  /*8ac0*/  ULDC.64 UR20, c[0x0][0x198] ;  /* 0x0000660000147ab9 */ /* 0x000fd60000000a00 */
.L_x_308:
[----:B------:R-:W-:-:S03]  /*8ad0*/  UMOV UR4, 0xffffffff ;  /* 0xffffffff00047882 */ /* 0x000fc60000000000 */
[----:B------:R-:W-:Y:S05]  /*8ae0*/  BRA.DIV UR4, `(.L_x_297) ;  /* 0x0000001a04687947 */ /* 0x000fea000b800000 */
[----:B------:R-:W-:-:S13]  /*8af0*/  ELECT P6, URZ, PT ;  /* 0x00000000003f782f */ /* 0x000fda00038c0000 */
.L_x_339:
[----:B------:R-:W0:Y:S01]  /*8b00*/  LDC R3, c[0x0][0x28c] ;  /* 0x0000a300ff037b82 */ /* 0x000e220000000800 */
[----:B------:R-:W-:Y:S01]  /*8b10*/  BSSY B1, `(.L_x_298) ;  /* 0x0000037000017945 */ /* 0x000fe20003800000 */
[----:B0-----:R-:W-:-:S13]  /*8b20*/  ISETP.LT.OR P6, PT, R3, 0x1, !P6 ;  /* 0x000000010300780c */ /* 0x001fda00077c1670 */
[----:B------:R-:W-:Y:S05]  /*8b30*/  @P6 BRA `(.L_x_299) ;  /* 0x0000000000d06947 */ /* 0x000fea0003800000 */
[----:B------:R-:W-:Y:S02]  /*8b40*/  IMAD.SHL.U32 R22, R22, 0x100, RZ ;  /* 0x0000010016167824 */ /* 0x000fe400078e00ff */
[----:B------:R-:W-:Y:S02]  /*8b50*/  IMAD.SHL.U32 R19, R19, 0x40, RZ ;  /* 0x0000004013137824 */ /* 0x000fe400078e00ff */
[----:B------:R-:W-:Y:S02]  /*8b60*/  IMAD.MOV.U32 R12, RZ, RZ, RZ ;  /* 0x000000ffff0c7224 */ /* 0x000fe400078e00ff */
[----:B------:R-:W-:Y:S02]  /*8b70*/  IMAD.U32 R13, RZ, RZ, UR19 ;  /* 0x00000013ff0d7e24 */ /* 0x000fe4000f8e00ff */
[----:B------:R-:W-:Y:S02]  /*8b80*/  IMAD.MOV.U32 R3, RZ, RZ, R0 ;  /* 0x000000ffff037224 */ /* 0x000fe400078e0000 */
[----:B------:R-:W-:-:S07]  /*8b90*/  IMAD.MOV.U32 R4, RZ, RZ, R7 ;  /* 0x000000ffff047224 */ /* 0x000fce00078e0007 */
.L_x_303:
[----:B------:R-:W0:Y:S01]  /*8ba0*/  S2R R10, SR_CgaCtaId ;  /* 0x00000000000a7919 */ /* 0x000e220000008800 */
[----:B------:R-:W-:Y:S01]  /*8bb0*/  MOV R5, 0x400 ;  /* 0x0000040000057802 */ /* 0x000fe20000000f00 */
[----:B------:R-:W1:Y:S03]  /*8bc0*/  @!P2 LDC R9, c[0x0][0x500] ;  /* 0x00014000ff09ab82 */ /* 0x000e660000000800 */
[----:B0-----:R-:W-:Y:S02]  /*8bd0*/  LEA R11, R10, R5, 0x18 ;  /* 0x000000050a0b7211 */ /* 0x001fe400078ec0ff */
[----:B------:R-:W-:-:S03]  /*8be0*/  SHF.L.U32 R5, R3, 0x1f, RZ ;  /* 0x0000001f03057819 */ /* 0x000fc600000006ff */
[----:B------:R-:W-:-:S04]  /*8bf0*/  IMAD R10, R4, 0x8, R11 ;  /* 0x00000008040a7824 */ /* 0x000fc800078e020b */
[----:B------:R-:W0:Y:S02]  /*8c00*/  SYNCS.PHASECHK.TRANS64.TRYWAIT P1, [R10+URZ+0xb0], R5 ;  /* 0x0000b0050a0075a7 */ /* 0x000e24000802017f */
[----:B01----:R-:W-:Y:S05]  /*8c10*/  @!P1 BRA `(.L_x_300) ;  /* 0x00000018003c9947 */ /* 0x003fea0003800000 */
.L_x_340:
[----:B0-----:R-:W-:Y:S01]  /*8c20*/  PRMT R5, R6, 0x9910, RZ ;  /* 0x0000991006057816 */ /* 0x001fe200000000ff */
[----:B------:R0:W-:Y:S03]  /*8c30*/  @!P2 SYNCS.ARRIVE.TRANS64 RZ, [R10+URZ], R9 ;  /* 0x000000090affa9a7 */ /* 0x0001e6000800003f */
[----:B------:R-:W-:-:S13]  /*8c40*/  ISETP.NE.AND P1, PT, R5, 0x2, PT ;  /* 0x000000020500780c */ /* 0x000fda0003f25270 */
[----:B0-----:R-:W-:Y:S05]  /*8c50*/  @P1 BRA `(.L_x_301) ;  /* 0x0000000000041947 */ /* 0x001fea0003800000 */
[----:B------:R-:W-:Y:S01]  /*8c60*/  BPT.TRAP 0x1 ;  /* 0x000000040000795c */ /* 0x000fe20000300000 */
.L_x_301:
[----:B------:R-:W-:Y:S05]  /*8c70*/  @P0 BRA `(.L_x_302) ;  /* 0x0000000000040947 */ /* 0x000fea0003800000 */
[----:B------:R-:W-:Y:S01]  /*8c80*/  BPT.TRAP 0x1 ;  /* 0x000000040000795c */ /* 0x000fe20000300000 */
.L_x_302:
[--C-:B------:R-:W-:Y:S01]  /*8c90*/  IMAD R5, R4, 0x800, R11.reuse ;  /* 0x0000080004057824 */ /* 0x100fe200078e020b */
[----:B------:R-:W-:Y:S01]  /*8ca0*/  R2UR UR9, R10 ;  /* 0x000000000a0972ca */ /* 0x000fe200000e0000 */
[C---:B------:R-:W-:Y:S01]  /*8cb0*/  IMAD R11, R4.reuse, 0x2000, R11 ;  /* 0x00002000040b7824 */ /* 0x040fe200078e020b */
[----:B------:R-:W-:Y:S01]  /*8cc0*/  UIADD3 UR4, UP0, UR20, 0xf0, URZ ;  /* 0x000000f014047890 */ /* 0x000fe2000ff1e03f */
[----:B------:R-:W-:Y:S01]  /*8cd0*/  VIADD R13, R13, 0xffffffff ;  /* 0xffffffff0d0d7836 */ /* 0x000fe20000000000 */
[----:B------:R-:W-:Y:S01]  /*8ce0*/  R2UR UR5, R5 ;  /* 0x00000000050572ca */ /* 0x000fe200000e0000 */
[----:B------:R-:W-:Y:S01]  /*8cf0*/  UIADD3 UR22, UP1, UR20, 0x1f0, URZ ;  /* 0x000001f014167890 */ /* 0x000fe2000ff3e03f */
[----:B------:R-:W-:Y:S01]  /*8d00*/  R2UR UR8, R11 ;  /* 0x000000000b0872ca */ /* 0x000fe200000e0000 */
[----:B------:R-:W-:Y:S01]  /*8d10*/  VIADD R4, R4, 0x1 ;  /* 0x0000000104047836 */ /* 0x000fe20000000000 */
[----:B------:R-:W-:Y:S01]  /*8d20*/  R2UR UR11, R19 ;  /* 0x00000000130b72ca */ /* 0x000fe200000e0000 */
[----:B------:R-:W-:Y:S01]  /*8d30*/  UIADD3.X UR23, URZ, UR21, URZ, UP1, !UPT ;  /* 0x000000153f177290 */ /* 0x000fe20008ffe43f */
[----:B------:R-:W-:Y:S01]  /*8d40*/  R2UR UR10, R12 ;  /* 0x000000000c0a72ca */ /* 0x000fe200000e0000 */
[----:B------:R-:W-:Y:S01]  /*8d50*/  UMOV UR6, 0x0 ;  /* 0x0000000000067882 */ /* 0x000fe20000000000 */
[----:B------:R-:W-:Y:S01]  /*8d60*/  R2UR UR12, R2 ;  /* 0x00000000020c72ca */ /* 0x000fe200000e0000 */
[----:B------:R-:W-:Y:S01]  /*8d70*/  UMOV UR7, 0x10000000 ;  /* 0x1000000000077882 */ /* 0x000fe20000000000 */
[----:B------:R-:W-:Y:S01]  /*8d80*/  R2UR UR18, R22 ;  /* 0x00000000161272ca */ /* 0x000fe200000e0000 */
[----:B------:R-:W-:Y:S01]  /*8d90*/  VIADD R12, R12, 0x20 ;  /* 0x000000200c0c7836 */ /* 0x000fe20000000000 */
[----:B------:R-:W-:Y:S01]  /*8da0*/  ISETP.GT.AND P3, PT, R13, 0x1, PT ;  /* 0x000000010d00780c */ /* 0x000fe20003f64270 */
[----:B------:R-:W-:Y:S01]  /*8db0*/  UIADD3 UR13, UR5, 0x280, URZ ;  /* 0x00000280050d7890 */ /* 0x000fe2000fffe03f */
[----:B------:R-:W-:Y:S01]  /*8dc0*/  ISETP.NE.AND P1, PT, R4, 0x16, PT ;  /* 0x000000160400780c */ /* 0x000fe20003f25270 */
[----:B------:R-:W-:-:S02]  /*8dd0*/  UIADD3.X UR5, URZ, UR21, URZ, UP0, !UPT ;  /* 0x000000153f057290 */ /* 0x000fc400087fe43f */
[----:B------:R-:W-:Y:S01]  /*8de0*/  UIADD3 UR14, UR8, 0xb280, URZ ;  /* 0x0000b280080e7890 */ /* 0x000fe2000fffe03f */
[----:B------:R-:W-:Y:S02]  /*8df0*/  SEL R10, RZ, 0x1, P1 ;  /* 0x00000001ff0a7807 */ /* 0x000fe40000800000 */
[----:B------:R-:W-:Y:S01]  /*8e00*/  UMOV UR8, UR13 ;  /* 0x0000000d00087c82 */ /* 0x000fe20008000000 */
[----:B------:R-:W-:Y:S02]  /*8e10*/  SEL R4, R4, RZ, P1 ;  /* 0x000000ff04047207 */ /* 0x000fe40000800000 */
[----:B------:R-:W-:Y:S01]  /*8e20*/  LOP3.LUT R3, R3, R10, RZ, 0x3c, !PT ;  /* 0x0000000a03037212 */ /* 0x000fe200078e3cff */
[----:B------:R0:W-:Y:S02]  /*8e30*/  UTMALDG.3D [UR8], [UR4], desc[UR6] ;  /* 0x00000608040075b4 */ /* 0x0001e40008011000 */
[----:B0-----:R-:W-:Y:S01]  /*8e40*/  UMOV UR8, UR14 ;  /* 0x0000000e00087c82 */ /* 0x001fe20008000000 */
[----:B------:R-:W-:-:S02]  /*8e50*/  UMOV UR11, UR18 ;  /* 0x00000012000b7c82 */ /* 0x000fc40008000000 */
[----:B------:R0:W-:Y:S02]  /*8e60*/  UTMALDG.3D [UR8], [UR22], desc[UR6] ;  /* 0x00000608160075b4 */ /* 0x0001e40008011000 */
[----:B0-----:R-:W-:Y:S05]  /*8e70*/  @P3 BRA `(.L_x_303) ;  /* 0xfffffffc00483947 */ /* 0x001fea000383ffff */
.L_x_299:
[----:B------:R-:W-:Y:S05]  /*8e80*/  BSYNC B1 ;  /* 0x0000000000017941 */ /* 0x000fea0003800000 */
.L_x_298:
[----:B------:R-:W2:Y:S01]  /*8e90*/  LDL.64 R10, [R1] ;  /* 0x00000000010a7983 */ /* 0x000ea20000100a00 */
[----:B------:R-:W-:Y:S01]  /*8ea0*/  LOP3.LUT P4, RZ, R8, 0xff, RZ, 0xc0, !PT ;  /* 0x000000ff08ff7812 */ /* 0x000fe2000788c0ff */
[----:B------:R-:W-:Y:S01]  /*8eb0*/  VIADD R4, R7, UR40 ;  /* 0x0000002807047c36 */ /* 0x000fe20008000000 */
[----:B------:R-:W-:Y:S01]  /*8ec0*/  ULDC.64 UR4, c[0x0][0x650] ;  /* 0x0001940000047ab9 */ /* 0x000fe20000000a00 */
[----:B------:R-:W-:Y:S01]  /*8ed0*/  IMAD.U32 R7, RZ, RZ, UR40 ;  /* 0x00000028ff077e24 */ /* 0x000fe2000f8e00ff */
[----:B------:R-:W-:Y:S01]  /*8ee0*/  UISETP.GE.U32.AND UP0, UPT, UR40, 0x16, UPT ;  /* 0x000000162800788c */ /* 0x000fe2000bf06070 */
[----:B------:R-:W-:Y:S01]  /*8ef0*/  BSSY B1, `(.L_x_304) ;  /* 0x000006f000017945 */ /* 0x000fe20003800000 */
[----:B------:R-:W-:Y:S01]  /*8f00*/  ISETP.GT.U32.AND P1, PT, R4, 0x15, PT ;  /* 0x000000150400780c */ /* 0x000fe20003f24070 */
[----:B------:R-:W-:Y:S01]  /*8f10*/  IMAD.MOV.U32 R19, RZ, RZ, -0x1 ;  /* 0xffffffffff137424 */ /* 0x000fe200078e00ff */
[----:B------:R-:W-:Y:S01]  /*8f20*/  PRMT R8, RZ, 0x7610, R8 ;  /* 0x00007610ff087816 */ /* 0x000fe20000000008 */
[----:B------:R-:W-:Y:S01]  /*8f30*/  IMAD.MOV.U32 R22, RZ, RZ, -0x1 ;  /* 0xffffffffff167424 */ /* 0x000fe200078e00ff */
[----:B------:R-:W-:-:S02]  /*8f40*/  ISETP.LT.U32.AND P1, PT, R7, 0x16, P1 ;  /* 0x000000160700780c */ /* 0x000fc40000f21070 */
[----:B------:R-:W-:Y:S01]  /*8f50*/  PLOP3.LUT P3, PT, PT, PT, UP0, 0x80, 0x0 ;  /* 0x000000000000781c */ /* 0x000fe20003f6f008 */
[----:B------:R-:W0:Y:S01]  /*8f60*/  @P4 S2R R3, SR_CgaCtaId ;  /* 0x0000000000034919 */ /* 0x000e220000008800 */
[----:B------:R-:W-:-:S04]  /*8f70*/  @P4 MOV R2, 0x400 ;  /* 0x0000040000024802 */ /* 0x000fc80000000f00 */
[----:B0-----:R-:W-:Y:S01]  /*8f80*/  @P4 LEA R5, R3, R2, 0x18 ;  /* 0x0000000203054211 */ /* 0x001fe200078ec0ff */
[----:B------:R-:W-:-:S03]  /*8f90*/  IMAD.WIDE.U32 R2, R4, -0x45d1745d, RZ ;  /* 0xba2e8ba304027825 */ /* 0x000fc600078e00ff */
[----:B------:R0:W-:Y:S01]  /*8fa0*/  @P4 SYNCS.ARRIVE.TRANS64.A1T0 RZ, [R5+URZ+0x198], RZ ;  /* 0x000198ff05ff49a7 */ /* 0x0001e2000810003f */
[----:B------:R-:W-:Y:S01]  /*8fb0*/  IMAD.MOV.U32 R2, RZ, RZ, -0x1 ;  /* 0xffffffffff027424 */ /* 0x000fe200078e00ff */
[----:B0-----:R-:W-:Y:S02]  /*8fc0*/  SHF.R.U32.HI R5, RZ, 0x4, R3 ;  /* 0x00000004ff057819 */ /* 0x001fe40000011603 */
[----:B------:R-:W-:-:S03]  /*8fd0*/  SEL R3, RZ, 0x1, !P1 ;  /* 0x00000001ff037807 */ /* 0x000fc60004800000 */
[----:B------:R-:W-:Y:S01]  /*8fe0*/  IMAD R7, R5, -0x16, R4 ;  /* 0xffffffea05077824 */ /* 0x000fe200078e0204 */
[----:B------:R-:W-:Y:S02]  /*8ff0*/  LOP3.LUT R0, R0, R3, RZ, 0x3c, !PT ;  /* 0x0000000300007212 */ /* 0x000fe400078e3cff */
[----:B------:R-:W-:Y:S02]  /*9000*/  PRMT R3, RZ, 0x7610, R3 ;  /* 0x00007610ff037816 */ /* 0x000fe40000000003 */
[----:B------:R-:W-:Y:S02]  /*9010*/  @P3 LOP3.LUT R0, R0, 0x1, R5, 0x78, !PT ;  /* 0x0000000100003812 */ /* 0x000fe400078e7805 */
[----:B--2---:R-:W-:-:S04]  /*9020*/  IADD3 R18, P4, R18, R10, RZ ;  /* 0x0000000a12127210 */ /* 0x004fc80007f9e0ff */
[----:B------:R-:W-:Y:S01]  /*9030*/  ISETP.GE.U32.AND P1, PT, R18, UR4, PT ;  /* 0x0000000412007c0c */ /* 0x000fe2000bf26070 */
[----:B------:R-:W-:-:S05]  /*9040*/  IMAD.X R17, R17, 0x1, R23, P4 ;  /* 0x0000000111117824 */ /* 0x000fca00020e0617 */
[----:B------:R-:W-:-:S13]  /*9050*/  ISETP.GE.U32.AND.EX P1, PT, R17, UR5, PT, P1 ;  /* 0x0000000511007c0c */ /* 0x000fda000bf26110 */
[----:B------:R-:W-:Y:S05]  /*9060*/  @P1 BRA `(.L_x_305) ;  /* 0x00000004005c1947 */ /* 0x000fea0003800000 */
[----:B------:R-:W0:Y:S01]  /*9070*/  S2R R11, SR_CTAID.X ;  /* 0x00000000000b7919 */ /* 0x000e220000002500 */
[----:B------:R-:W-:Y:S01]  /*9080*/  ULDC.64 UR4, c[0x0][0x628] ;  /* 0x00018a0000047ab9 */ /* 0x000fe20000000a00 */
[----:B------:R-:W1:Y:S01]  /*9090*/  LDC R12, c[0x0][0x144] ;  /* 0x00005100ff0c7b82 */ /* 0x000e620000000800 */
[----:B------:R-:W-:Y:S01]  /*90a0*/  ISETP.NE.U32.AND P1, PT, RZ, UR4, PT ;  /* 0x00000004ff007c0c */ /* 0x000fe2000bf25070 */
[----:B------:R-:W2:Y:S01]  /*90b0*/  S2R R9, SR_CTAID.Y ;  /* 0x0000000000097919 */ /* 0x000ea20000002600 */
[----:B------:R-:W-:Y:S01]  /*90c0*/  ULDC UR6, c[0x0][0x150] ;  /* 0x0000540000067ab9 */ /* 0x000fe20000000800 */
[----:B------:R-:W-:Y:S01]  /*90d0*/  ULDC UR7, c[0x0][0x630] ;  /* 0x00018c0000077ab9 */ /* 0x000fe20000000800 */
[----:B------:R-:W-:Y:S01]  /*90e0*/  ISETP.NE.AND.EX P1, PT, RZ, UR5, PT, P1 ;  /* 0x00000005ff007c0c */ /* 0x000fe2000bf25310 */
[----:B------:R-:W-:Y:S01]  /*90f0*/  IMAD.MOV.U32 R2, RZ, RZ, R18 ;  /* 0x000000ffff027224 */ /* 0x000fe200078e0012 */
[----:B0-----:R-:W-:-:S05]  /*9100*/  I2FP.F32.U32 R3, R11 ;  /* 0x0000000b00037245 */ /* 0x001fca0000201000 */
[----:B------:R-:W-:Y:S01]  /*9110*/  FMUL R14, R3, UR6 ;  /* 0x00000006030e7c20 */ /* 0x000fe20008400000 */
[----:B------:R-:W-:-:S05]  /*9120*/  IMAD.MOV.U32 R3, RZ, RZ, R17 ;  /* 0x000000ffff037224 */ /* 0x000fca00078e0011 */
[----:B--2---:R-:W-:Y:S05]  /*9130*/  @!P1 BRA `(.L_x_306) ;  /* 0x0000000000289947 */ /* 0x004fea0003800000 */
[----:B------:R-:W-:Y:S02]  /*9140*/  ULDC UR6, c[0x0][0x634] ;  /* 0x00018d0000067ab9 */ /* 0x000fe40000000800 */
[----:B------:R-:W-:-:S05]  /*9150*/  IADD3 R3, P1, R18, UR6, RZ ;  /* 0x0000000612037c10 */ /* 0x000fca000ff3e0ff */
[----:B------:R-:W-:-:S04]  /*9160*/  IMAD.X R13, RZ, RZ, R17, P1 ;  /* 0x000000ffff0d7224 */ /* 0x000fc800008e0611 */
[----:B------:R-:W-:-:S04]  /*9170*/  IMAD.WIDE.U32 R4, R13, UR4, RZ ;  /* 0x000000040d047c25 */ /* 0x000fc8000f8e00ff */
[----:B------:R-:W-:-:S04]  /*9180*/  IMAD.WIDE.U32 R4, P1, R3, UR5, R4 ;  /* 0x0000000503047c25 */ /* 0x000fc8000f820004 */
[----:B------:R-:W-:-:S04]  /*9190*/  IMAD.WIDE.U32 R2, R3, UR4, RZ ;  /* 0x0000000403027c25 */ /* 0x000fc8000f8e00ff */
[----:B------:R-:W-:Y:S01]  /*91a0*/  IMAD.MOV.U32 R2, RZ, RZ, R5 ;  /* 0x000000ffff027224 */ /* 0x000fe200078e0005 */
[----:B------:R-:W-:Y:S01]  /*91b0*/  IADD3 RZ, P3, R3, R4, RZ ;  /* 0x0000000403ff7210 */ /* 0x000fe20007f7e0ff */
[----:B------:R-:W-:-:S04]  /*91c0*/  IMAD.X R3, RZ, RZ, RZ, P1 ;  /* 0x000000ffff037224 */ /* 0x000fc800008e06ff */
[----:B------:R-:W-:-:S08]  /*91d0*/  IMAD.WIDE.U32.X R2, R13, UR5, R2, P3 ;  /* 0x000000050d027c25 */ /* 0x000fd000098e0402 */
.L_x_306:
[--C-:B------:R-:W-:Y:S01]  /*91e0*/  SHF.R.U64 R10, R2, UR7, R3.reuse ;  /* 0x00000007020a7c19 */ /* 0x100fe20008001203 */
[----:B------:R-:W0:Y:S01]  /*91f0*/  F2I.U32.TRUNC.NTZ R14, R14 ;  /* 0x0000000e000e7305 */ /* 0x000e22000020f000 */
[----:B------:R-:W-:Y:S01]  /*9200*/  SHF.R.U32.HI R2, RZ, UR7, R3 ;  /* 0x00000007ff027c19 */ /* 0x000fe20008011603 */
[----:B------:R-:W-:Y:S01]  /*9210*/  ULDC.64 UR4, c[0x0][0x620] ;  /* 0x0001880000047ab9 */ /* 0x000fe20000000a00 */
[----:B------:R-:W-:Y:S01]  /*9220*/  IADD3 R5, P1, RZ, -R10, RZ ;  /* 0x8000000aff057210 */ /* 0x000fe20007f3e0ff */
[----:B------:R-:W-:Y:S01]  /*9230*/  IMAD.MOV.U32 R3, RZ, RZ, R17 ;  /* 0x000000ffff037224 */ /* 0x000fe200078e0011 */
[----:B------:R-:W-:-:S03]  /*9240*/  ULDC.64 UR6, c[0x0][0x640] ;  /* 0x0001900000067ab9 */ /* 0x000fc60000000a00 */
[----:B------:R-:W-:Y:S01]  /*9250*/  IMAD.X R2, RZ, RZ, ~R2, P1 ;  /* 0x000000ffff027224 */ /* 0x000fe200008e0e02 */
[----:B------:R-:W-:-:S03]  /*9260*/  ISETP.NE.U32.AND P1, PT, RZ, UR6, PT ;  /* 0x00000006ff007c0c */ /* 0x000fc6000bf25070 */
[----:B------:R-:W-:Y:S01]  /*9270*/  IMAD R4, R2, UR4, RZ ;  /* 0x0000000402047c24 */ /* 0x000fe2000f8e02ff */
[----:B------:R-:W-:Y:S01]  /*9280*/  ISETP.NE.AND.EX P1, PT, RZ, UR7, PT, P1 ;  /* 0x00000007ff007c0c */ /* 0x000fe2000bf25310 */
[----:B------:R-:W-:-:S04]  /*9290*/  IMAD.MOV.U32 R2, RZ, RZ, R18 ;  /* 0x000000ffff027224 */ /* 0x000fc800078e0012 */
[----:B------:R-:W-:Y:S01]  /*92a0*/  IMAD.WIDE.U32 R2, R5, UR4, R2 ;  /* 0x0000000405027c25 */ /* 0x000fe2000f8e0002 */
[----:B------:R-:W-:-:S03]  /*92b0*/  ULDC UR4, c[0x0][0x618] ;  /* 0x0001860000047ab9 */ /* 0x000fc60000000800 */
[----:B------:R-:W-:Y:S01]  /*92c0*/  IMAD R5, R5, UR5, R4 ;  /* 0x0000000505057c24 */ /* 0x000fe2000f8e0204 */
[----:B------:R-:W-:Y:S01]  /*92d0*/  ULDC UR5, c[0x0][0x154] ;  /* 0x0000550000057ab9 */ /* 0x000fe20000000800 */
[----:B0-----:R-:W-:Y:S02]  /*92e0*/  IMAD.MOV R4, RZ, RZ, -R14 ;  /* 0x000000ffff047224 */ /* 0x001fe400078e0a0e */
[----:B------:R-:W0:Y:S01]  /*92f0*/  LDC R14, c[0x0][0x148] ;  /* 0x00005200ff0e7b82 */ /* 0x000e220000000800 */
[----:B------:R-:W-:Y:S02]  /*9300*/  IMAD.IADD R3, R3, 0x1, R5 ;  /* 0x0000000103037824 */ /* 0x000fe400078e0205 */
[----:B-1----:R-:W-:Y:S01]  /*9310*/  IMAD R11, R12, R4, R11 ;  /* 0x000000040c0b7224 */ /* 0x002fe200078e020b */
[----:B------:R-:W-:Y:S02]  /*9320*/  I2FP.F32.U32 R4, R9 ;  /* 0x0000000900047245 */ /* 0x000fe40000201000 */
[----:B------:R-:W-:-:S02]  /*9330*/  SHF.R.U64 R12, R2, UR4, R3 ;  /* 0x00000004020c7c19 */ /* 0x000fc40008001203 */
[----:B------:R-:W-:Y:S01]  /*9340*/  SHF.R.U32.HI R3, RZ, UR4, R3 ;  /* 0x00000004ff037c19 */ /* 0x000fe20008011603 */
[----:B------:R-:W-:Y:S01]  /*9350*/  FMUL R4, R4, UR5 ;  /* 0x0000000504047c20 */ /* 0x000fe20008400000 */
[----:B------:R-:W-:Y:S02]  /*9360*/  ULDC UR4, c[0x0][0x608] ;  /* 0x0001820000047ab9 */ /* 0x000fe40000000800 */
[--C-:B------:R-:W-:Y:S01]  /*9370*/  SHF.R.U64 R15, R12, UR4, R3.reuse ;  /* 0x000000040c0f7c19 */ /* 0x100fe20008001203 */
[----:B------:R1:W2:Y:S01]  /*9380*/  F2I.U32.TRUNC.NTZ R20, R4 ;  /* 0x0000000400147305 */ /* 0x0002a2000020f000 */
[----:B------:R-:W-:Y:S01]  /*9390*/  SHF.R.U32.HI R2, RZ, UR4, R3 ;  /* 0x00000004ff027c19 */ /* 0x000fe20008011603 */
[----:B------:R-:W-:-:S03]  /*93a0*/  ULDC UR4, c[0x0][0x658] ;  /* 0x0001960000047ab9 */ /* 0x000fc60000000800 */
[--C-:B------:R-:W-:Y:S02]  /*93b0*/  SHF.R.U64 R13, R15, UR4, R2.reuse ;  /* 0x000000040f0d7c19 */ /* 0x100fe40008001202 */
[----:B------:R-:W-:-:S03]  /*93c0*/  SHF.R.U32.HI R19, RZ, UR4, R2 ;  /* 0x00000004ff137c19 */ /* 0x000fc60008011602 */
[----:B------:R-:W-:Y:S02]  /*93d0*/  IMAD.MOV.U32 R2, RZ, RZ, R13 ;  /* 0x000000ffff027224 */ /* 0x000fe400078e000d */
[----:B------:R-:W-:Y:S01]  /*93e0*/  IMAD.MOV.U32 R3, RZ, RZ, R19 ;  /* 0x000000ffff037224 */ /* 0x000fe200078e0013 */
[----:B-1----:R-:W-:Y:S06]  /*93f0*/  @!P1 BRA `(.L_x_307) ;  /* 0x0000000000289947 */ /* 0x002fec0003800000 */
        /* <DEDUP_REMOVED lines=10> */
.L_x_307:
[----:B------:R-:W1:Y:S01]  /*94a0*/  LDC R4, c[0x0][0x65c] ;  /* 0x00019700ff047b82 */ /* 0x000e620000000800 */
[----:B------:R-:W-:Y:S01]  /*94b0*/  ULDC UR4, c[0x0][0x648] ;  /* 0x0001920000047ab9 */ /* 0x000fe20000000800 */
[----:B------:R-:W-:Y:S01]  /*94c0*/  LOP3.LUT R15, R15, UR16, RZ, 0xc0, !PT ;  /* 0x000000100f0f7c12 */ /* 0x000fe2000f8ec0ff */
[----:B--2---:R-:W-:Y:S01]  /*94d0*/  IMAD.MOV R20, RZ, RZ, -R20 ;  /* 0x000000ffff147224 */ /* 0x004fe200078e0a14 */
[----:B------:R-:W-:Y:S01]  /*94e0*/  SHF.R.U64 R2, R2, UR4, R3 ;  /* 0x0000000402027c19 */ /* 0x000fe20008001203 */
[----:B------:R-:W-:Y:S01]  /*94f0*/  ULDC UR4, c[0x0][0x638] ;  /* 0x00018e0000047ab9 */ /* 0x000fe20000000800 */
[----:B------:R-:W-:Y:S01]  /*9500*/  LOP3.LUT R12, R12, UR15, RZ, 0xc0, !PT ;  /* 0x0000000f0c0c7c12 */ /* 0x000fe2000f8ec0ff */
[----:B------:R-:W-:Y:S01]  /*9510*/  ULDC UR5, c[0x0][0x610] ;  /* 0x0001840000057ab9 */ /* 0x000fe20000000800 */
[----:B------:R-:W-:Y:S01]  /*9520*/  IMAD.MOV.U32 R3, RZ, RZ, 0x1 ;  /* 0x00000001ff037424 */ /* 0x000fe200078e00ff */
[----:B-1----:R-:W-:Y:S01]  /*9530*/  ISETP.NE.AND P1, PT, R4, 0x1, PT ;  /* 0x000000010400780c */ /* 0x002fe20003f25270 */
[----:B------:R-:W-:-:S02]  /*9540*/  IMAD.MOV R4, RZ, RZ, -R2 ;  /* 0x000000ffff047224 */ /* 0x000fc400078e0a02 */
[----:B------:R-:W-:Y:S02]  /*9550*/  IMAD R2, R2, UR17, R15 ;  /* 0x0000001102027c24 */ /* 0x000fe4000f8e020f */
[----:B------:R-:W-:Y:S01]  /*9560*/  IMAD R13, R4, UR4, R13 ;  /* 0x00000004040d7c24 */ /* 0x000fe2000f8e020d */
[----:B------:R-:W-:-:S07]  /*9570*/  ULDC UR4, c[0x0][0x600] ;  /* 0x0001800000047ab9 */ /* 0x000fce0000000800 */
[----:B0-----:R-:W-:-:S04]  /*9580*/  @P1 IMAD R11, R14, R20, R9 ;  /* 0x000000140e0b1224 */ /* 0x001fc800078e0209 */
[----:B------:R-:W-:Y:S02]  /*9590*/  IMAD R11, R2, UR5, R11 ;  /* 0x00000005020b7c24 */ /* 0x000fe4000f8e020b */
[----:B------:R-:W-:-:S05]  /*95a0*/  IMAD R2, R13, UR4, R12 ;  /* 0x000000040d027c24 */ /* 0x000fca000f8e020c */
[----:B------:R-:W-:Y:S02]  /*95b0*/  SEL R22, R2, R11, !P1 ;  /* 0x0000000b02167207 */ /* 0x000fe40004800000 */
[----:B------:R-:W-:Y:S01]  /*95c0*/  SEL R19, R11, R2, !P1 ;  /* 0x000000020b137207 */ /* 0x000fe20004800000 */
[----:B------:R-:W-:-:S07]  /*95d0*/  IMAD.MOV.U32 R2, RZ, RZ, R10 ;  /* 0x000000ffff027224 */ /* 0x000fce00078e000a */
.L_x_305:
[----:B------:R-:W-:Y:S05]  /*95e0*/  BSYNC B1 ;  /* 0x0000000000017941 */ /* 0x000fea0003800000 */
.L_x_304:
[----:B------:R-:W-:-:S13]  /*95f0*/  LOP3.LUT P1, RZ, R3, 0xff, RZ, 0xc0, !PT ;  /* 0x000000ff03ff7812 */ /* 0x000fda000782c0ff */
[----:B------:R-:W-:Y:S05]  /*9600*/  @P1 BRA `(.L_x_308) ;  /* 0xfffffff400301947 */ /* 0x000fea000383ffff */
[----:B------:R-:W-:Y:S05]  /*9610*/  BSYNC B0 ;  /* 0x0000000000007941 */ /* 0x000fea0003800000 */
.L_x_296:
[----:B------:R-:W-:-:S03]  /*9620*/  UMOV UR4, 0xffffffff ;  /* 0xffffffff00047882 */ /* 0x000fc60000000000 */
[----:B------:R-:W-:Y:S05]  /*9630*/  BRA.DIV UR4, `(.L_x_309) ;  /* 0x0000000e04c87947 */ /* 0x000fea000b800000 */
[----:B------:R-:W-:-:S13]  /*9640*/  ELECT P6, URZ, PT ;  /* 0x00000000003f782f */ /* 0x000fda00038c0000 */
.L_x_343:
[----:B------:R-:W-:Y:S04]  /*9650*/  BSSY B0, `(.L_x_310) ;  /* 0x00000cd000007945 */ /* 0x000fe80003800000 */
[----:B------:R-:W-:Y:S05]  /*9660*/  @!P6 BRA `(.L_x_311) ;  /* 0x0000000c002ce947 */ /* 0x000fea0003800000 */
[----:B------:R-:W-:-:S04]  /*9670*/  LOP3.LUT R16, R16, 0x2, RZ, 0xfc, !PT ;  /* 0x0000000210107812 */ /* 0x000fc800078efcff */
[----:B------:R-:W-:-:S13]  /*9680*/  ISETP.NE.AND P0, PT, R16, 0x3, PT ;  /* 0x000000031000780c */ /* 0x000fda0003f05270 */
[----:B------:R-:W-:Y:S05]  /*9690*/  @!P0 BRA `(.L_x_312) ;  /* 0x0000000000048947 */ /* 0x000fea0003800000 */
[----:B------:R-:W-:Y:S01]  /*96a0*/  BPT.TRAP 0x1 ;  /* 0x000000040000795c */ /* 0x000fe20000300000 */
.L_x_312:
[----:B------:R-:W0:Y:S01]  /*96b0*/  S2R R3, SR_CgaCtaId ;  /* 0x0000000000037919 */ /* 0x000e220000008800 */
[----:B------:R-:W-:Y:S02]  /*96c0*/  MOV R2, 0x400 ;  /* 0x0000040000027802 */ /* 0x000fe40000000f00 */
[----:B------:R-:W-:Y:S02]  /*96d0*/  SHF.L.U32 R4, R0, 0x1f, RZ ;  /* 0x0000001f00047819 */ /* 0x000fe400000006ff */
[----:B0-----:R-:W-:-:S05]  /*96e0*/  LEA R2, R3, R2, 0x18 ;  /* 0x0000000203027211 */ /* 0x001fca00078ec0ff */
[----:B------:R-:W-:-:S04]  /*96f0*/  VIADD R2, R2, 0xb0 ;  /* 0x000000b002027836 */ /* 0x000fc80000000000 */
[C---:B------:R-:W-:Y:S02]  /*9700*/  IMAD R9, R7.reuse, 0x8, R2 ;  /* 0x0000000807097824 */ /* 0x040fe400078e0202 */
[----:B------:R-:W-:Y:S02]  /*9710*/  VIADD R7, R7, 0x1 ;  /* 0x0000000107077836 */ /* 0x000fe40000000000 */
[----:B------:R-:W0:Y:S03]  /*9720*/  SYNCS.PHASECHK.TRANS64.TRYWAIT P0, [R9+URZ], R4 ;  /* 0x00000004090075a7 */ /* 0x000e26000800017f */
[----:B------:R-:W-:-:S04]  /*9730*/  ISETP.NE.AND P1, PT, R7, 0x16, PT ;  /* 0x000000160700780c */ /* 0x000fc80003f25270 */
[----:B------:R-:W-:Y:S02]  /*9740*/  SEL R3, RZ, 0x1, P1 ;  /* 0x00000001ff037807 */ /* 0x000fe40000800000 */
[----:B------:R-:W-:Y:S02]  /*9750*/  SEL R7, R7, RZ, P1 ;  /* 0x000000ff07077207 */ /* 0x000fe40000800000 */
[----:B------:R-:W-:-:S03]  /*9760*/  LOP3.LUT R6, R0, R3, RZ, 0x3c, !PT ;  /* 0x0000000300067212 */ /* 0x000fc600078e3cff */
[----:B------:R-:W-:Y:S01]  /*9770*/  IMAD R8, R7, 0x8, R2 ;  /* 0x0000000807087824 */ /* 0x000fe200078e0202 */
[----:B------:R-:W-:Y:S01]  /*9780*/  SHF.L.U32 R5, R6, 0x1f, RZ ;  /* 0x0000001f06057819 */ /* 0x000fe200000006ff */
[----:B0-----:R-:W-:Y:S06]  /*9790*/  @!P0 BRA `(.L_x_313) ;  /* 0x0000000c00908947 */ /* 0x001fec0003800000 */
.L_x_344:
[----:B------:R-:W1:Y:S01]  /*97a0*/  SYNCS.PHASECHK.TRANS64.TRYWAIT P0, [R8+URZ], R5 ;  /* 0x00000005080075a7 */ /* 0x000e62000800017f */
[----:B------:R-:W-:-:S05]  /*97b0*/  VIADD R0, R7, 0x1 ;  /* 0x0000000107007836 */ /* 0x000fca0000000000 */
[----:B------:R-:W-:-:S04]  /*97c0*/  ISETP.NE.AND P1, PT, R0, 0x16, PT ;  /* 0x000000160000780c */ /* 0x000fc80003f25270 */
[----:B------:R-:W-:Y:S02]  /*97d0*/  SEL R3, RZ, 0x1, P1 ;  /* 0x00000001ff037807 */ /* 0x000fe40000800000 */
[----:B------:R-:W-:Y:S02]  /*97e0*/  SEL R7, R0, RZ, P1 ;  /* 0x000000ff00077207 */ /* 0x000fe40000800000 */
[----:B------:R-:W-:-:S03]  /*97f0*/  LOP3.LUT R6, R6, R3, RZ, 0x3c, !PT ;  /* 0x0000000306067212 */ /* 0x000fc600078e3cff */
[----:B0-----:R-:W-:Y:S01]  /*9800*/  IMAD R9, R7, 0x8, R2 ;  /* 0x0000000807097824 */ /* 0x001fe200078e0202 */
[----:B------:R-:W-:Y:S01]  /*9810*/  SHF.L.U32 R4, R6, 0x1f, RZ ;  /* 0x0000001f06047819 */ /* 0x000fe200000006ff */
[----:B-1----:R-:W-:Y:S06]  /*9820*/  @!P0 BRA `(.L_x_314) ;  /* 0x0000000c00808947 */ /* 0x002fec0003800000 */
.L_x_345:
        /* <DEDUP_REMOVED lines=9> */
.L_x_346:
        /* <DEDUP_REMOVED lines=9> */
.L_x_347:
        /* <DEDUP_REMOVED lines=9> */
.L_x_348:
        /* <DEDUP_REMOVED lines=9> */
.L_x_349:
        /* <DEDUP_REMOVED lines=9> */
.L_x_350:
        /* <DEDUP_REMOVED lines=9> */
.L_x_351:
        /* <DEDUP_REMOVED lines=9> */
.L_x_352:
        /* <DEDUP_REMOVED lines=9> */
.L_x_353:
        /* <DEDUP_REMOVED lines=9> */
.L_x_354:
        /* <DEDUP_REMOVED lines=9> */
.L_x_355:
        /* <DEDUP_REMOVED lines=9> */
.L_x_356:
        /* <DEDUP_REMOVED lines=9> */
.L_x_357:
        /* <DEDUP_REMOVED lines=9> */
.L_x_358:
        /* <DEDUP_REMOVED lines=9> */
.L_x_359:
        /* <DEDUP_REMOVED lines=9> */
.L_x_360:
        /* <DEDUP_REMOVED lines=9> */
.L_x_361:
        /* <DEDUP_REMOVED lines=9> */
.L_x_362:
[----:B------:R-:W1:Y:S01]  /*a1c0*/  SYNCS.PHASECHK.TRANS64.TRYWAIT P0, [R8+URZ], R5 ;  /* 0x00000005080075a7 */ /* 0x000e62000800017f */
[----:B------:R-:W-:-:S05]  /*a1d0*/  VIADD R0, R7, 0x1 ;  /* 0x0000000107007836 */ /* 0x000fca0000000000 */
[----:B------:R-:W-:-:S04]  /*a1e0*/  ISETP.NE.AND P1, PT, R0, 0x16, PT ;  /* 0x000000160000780c */ /* 0x000fc80003f25270 */
[----:B------:R-:W-:Y:S02]  /*a1f0*/  SEL R3, RZ, 0x1, P1 ;  /* 0x00000001ff037807 */ /* 0x000fe40000800000 */
[----:B------:R-:W-:Y:S02]  /*a200*/  SEL R7, R0, RZ, P1 ;  /* 0x000000ff00077207 */ /* 0x000fe40000800000 */
[----:B0-----:R-:W-:-:S03]  /*a210*/  LOP3.LUT R9, R6, R3, RZ, 0x3c, !PT ;  /* 0x0000000306097212 */ /* 0x001fc600078e3cff */
[----:B------:R-:W-:Y:S01]  /*a220*/  IMAD R11, R7, 0x8, R2 ;  /* 0x00000008070b7824 */ /* 0x000fe200078e0202 */
[----:B------:R-:W-:Y:S01]  /*a230*/  SHF.L.U32 R6, R9, 0x1f, RZ ;  /* 0x0000001f09067819 */ /* 0x000fe200000006ff */
[----:B-1----:R-:W-:Y:S06]  /*a240*/  @!P0 BRA `(.L_x_332) ;  /* 0x0000000800608947 */ /* 0x002fec0003800000 */
.L_x_363:
[----:B------:R-:W1:Y:S01]  /*a250*/  SYNCS.PHASECHK.TRANS64.TRYWAIT P0, [R11+URZ], R6 ;  /* 0x000000060b0075a7 */ /* 0x000e62000800017f */
[----:B------:R-:W-:-:S05]  /*a260*/  VIADD R0, R7, 0x1 ;  /* 0x0000000107007836 */ /* 0x000fca0000000000 */
[----:B------:R-:W-:-:S04]  /*a270*/  ISETP.NE.AND P1, PT, R0, 0x16, PT ;  /* 0x000000160000780c */ /* 0x000fc80003f25270 */
[----:B------:R-:W-:Y:S02]  /*a280*/  SEL R4, RZ, 0x1, P1 ;  /* 0x00000001ff047807 */ /* 0x000fe40000800000 */
[----:B------:R-:W-:Y:S02]  /*a290*/  SEL R3, R0, RZ, P1 ;  /* 0x000000ff00037207 */ /* 0x000fe40000800000 */
[----:B------:R-:W-:Y:S01]  /*a2a0*/  LOP3.LUT R0, R9, R4, RZ, 0x3c, !PT ;  /* 0x0000000409007212 */ /* 0x000fe200078e3cff */
[----:B-1----:R-:W-:Y:S06]  /*a2b0*/  @!P0 BRA `(.L_x_333) ;  /* 0x0000000800588947 */ /* 0x002fec0003800000 */
.L_x_364:
[----:B------:R-:W-:Y:S01]  /*a2c0*/  IMAD R3, R3, 0x8, R2 ;  /* 0x0000000803037824 */ /* 0x000fe200078e0202 */
[----:B------:R-:W-:-:S07]  /*a2d0*/  SHF.L.U32 R0, R0, 0x1f, RZ ;  /* 0x0000001f00007819 */ /* 0x000fce00000006ff */
.L_x_334:
[----:B--2---:R2:W3:Y:S02]  /*a2e0*/  SYNCS.PHASECHK.TRANS64.TRYWAIT P0, [R3+URZ], R0 ;  /* 0x00000000030075a7 */ /* 0x0044e4000800017f */
[----:B---3--:R-:W-:Y:S05]  /*a2f0*/  @!P0 NANOSLEEP.SYNCS 0x989680 ;  /* 0x009896800000895d */ /* 0x008fea0003900000 */
[----:B------:R-:W3:Y:S02]  /*a300*/  @!P0 SYNCS.PHASECHK.TRANS64 P0, [R3+URZ], R0 ;  /* 0x00000000030085a7 */ /* 0x000ee4000800007f */
[----:B---3--:R-:W-:Y:S05]  /*a310*/  @!P0 BRA `(.L_x_334) ;  /* 0xfffffffc00f08947 */ /* 0x008fea000383ffff */
.L_x_311:
[----:B------:R-:W-:Y:S05]  /*a320*/  BSYNC B0 ;  /* 0x0000000000007941 */ /* 0x000fea0003800000 */
.L_x_310:
[----:B------:R-:W-:Y:S05]  /*a330*/  EXIT ;  /* 0x000000000000794d */ /* 0x000fea0003800000 */
.L_x_16:
[----:B-1----:R1:W2:Y:S02]  /*a340*/  SYNCS.PHASECHK.TRANS64.TRYWAIT P0, [R157+URZ], R0 ;  /* 0x000000009d0075a7 */ /* 0x0022a4000800017f */
[----:B--2---:R-:W-:Y:S05]  /*a350*/  @!P0 NANOSLEEP.SYNCS 0x989680 ;  /* 0x009896800000895d */ /* 0x004fea0003900000 */
[----:B------:R-:W2:Y:S02]  /*a360*/  @!P0 SYNCS.PHASECHK.TRANS64 P0, [R157+URZ], R0 ;  /* 0x000000009d0085a7 */ /* 0x000ea4000800007f */
[----:B--2---:R-:W-:Y:S05]  /*a370*/  @!P0 BRA `(.L_x_16) ;  /* 0xfffffffc00f08947 */ /* 0x004fea000383ffff */
[----:B------:R-:W-:Y:S05]  /*a380*/  BRA `(.L_x_335) ;  /* 0xffffff7000d47947 */ /* 0x000fea000383ffff */
.L_x_21:
[----:B--2---:R2:W3:Y:S02]  /*a390*/  SYNCS.PHASECHK.TRANS64.TRYWAIT P1, [R3+URZ], R0 ;  /* 0x00000000030075a7 */ /* 0x0044e4000802017f */
[----:B---3--:R-:W-:Y:S05]  /*a3a0*/  @!P1 NANOSLEEP.SYNCS 0x989680 ;  /* 0x009896800000995d */ /* 0x008fea0003900000 */
[----:B------:R-:W3:Y:S02]  /*a3b0*/  @!P1 SYNCS.PHASECHK.TRANS64 P1, [R3+URZ], R0 ;  /* 0x00000000030095a7 */ /* 0x000ee4000802007f */
[----:B---3--:R-:W-:Y:S05]  /*a3c0*/  @!P1 BRA `(.L_x_21) ;  /* 0xfffffffc00f09947 */ /* 0x008fea000383ffff */
[----:B------:R-:W-:Y:S05]  /*a3d0*/  BRA `(.L_x_20) ;  /* 0xffffff7400447947 */ /* 0x000fea000383ffff */
.L_x_26:
[----:B--2---:R-:W-:-:S04]  /*a3e0*/  IMAD.U32 R4, RZ, RZ, UR4 ;  /* 0x00000004ff047e24 */ /* 0x004fc8000f8e00ff */
[----:B------:R2:W3:Y:S03]  /*a3f0*/  SYNCS.PHASECHK.TRANS64.TRYWAIT P1, [R4+URZ], R3 ;  /* 0x00000003040075a7 */ /* 0x0004e6000802017f */
[----:B---3--:R-:W-:Y:S05]  /*a400*/  @!P1 NANOSLEEP.SYNCS 0x989680 ;  /* 0x009896800000995d */ /* 0x008fea0003900000 */
[----:B------:R-:W3:Y:S02]  /*a410*/  @!P1 SYNCS.PHASECHK.TRANS64 P1, [R4+URZ], R3 ;  /* 0x00000003040095a7 */ /* 0x000ee4000802007f */
[----:B---3--:R-:W-:Y:S05]  /*a420*/  @!P1 BRA `(.L_x_26) ;  /* 0xfffffffc00ec9947 */ /* 0x008fea000383ffff */
[----:B------:R-:W-:Y:S05]  /*a430*/  BRA `(.L_x_25) ;  /* 0xffffff7400b87947 */ /* 0x000fea000383ffff */
.L_x_32:
[----:B-1----:R1:W2:Y:S02]  /*a440*/  SYNCS.PHASECHK.TRANS64.TRYWAIT P0, [R157+URZ+0x10], R0 ;  /* 0x000010009d0075a7 */ /* 0x0022a4000800017f */
[----:B--2---:R-:W-:Y:S05]  /*a450*/  @!P0 NANOSLEEP.SYNCS 0x989680 ;  /* 0x009896800000895d */ /* 0x004fea0003900000 */
[----:B------:R-:W2:Y:S02]  /*a460*/  @!P0 SYNCS.PHASECHK.TRANS64 P0, [R157+URZ+0x10], R0 ;  /* 0x000010009d0085a7 */ /* 0x000ea4000800007f */
[----:B--2---:R-:W-:Y:S05]  /*a470*/  @!P0 BRA `(.L_x_32) ;  /* 0xfffffffc00f08947 */ /* 0x004fea000383ffff */
[----:B------:R-:W-:Y:S05]  /*a480*/  BRA `(.L_x_336) ;  /* 0xffffff7800947947 */ /* 0x000fea000383ffff */
.L_x_297:
[----:B------:R-:W-:Y:S01]  /*a490*/  BSSY B1, `(.L_x_337) ;  /* 0x0000006000017945 */ /* 0x000fe20003800000 */
[----:B------:R-:W-:-:S07]  /*a4a0*/  IMAD.MOV.U32 R15, RZ, RZ, -0x1 ;  /* 0xffffffffff0f7424 */ /* 0x000fce00078e00ff */
[----:B-----5:R-:W-:Y:S05]  /*a4b0*/  WARPSYNC.COLLECTIVE R15, `(.L_x_338) ;  /* 0x000000000f0c7348 */ /* 0x020fea0003c00000 */
[----:B------:R-:W-:Y:S02]  /*a4c0*/  ELECT P6, UR62, PT ;  /* 0x00000000003e782f */ /* 0x000fe400038c0000 */
[----:B------:R-:W-:Y:S01]  /*a4d0*/  MOV R14, UR62 ;  /* 0x0000003e000e7c02 */ /* 0x000fe20008000f00 */
[----:B-----5:R-:W-:Y:S10]  /*a4e0*/  ENDCOLLECTIVE ;  /* 0x000000000000791b */ /* 0x020ff40003800000 */
.L_x_338:
[----:B------:R-:W-:Y:S05]  /*a4f0*/  BSYNC B1 ;  /* 0x0000000000017941 */ /* 0x000fea0003800000 */
.L_x_337:
[----:B------:R-:W-:Y:S05]  /*a500*/  BRA `(.L_x_339) ;  /* 0xffffffe4007c7947 */ /* 0x000fea000383ffff */
.L_x_300:
[----:B0-----:R0:W1:Y:S02]  /*a510*/  SYNCS.PHASECHK.TRANS64.TRYWAIT P1, [R10+URZ+0xb0], R5 ;  /* 0x0000b0050a0075a7 */ /* 0x001064000802017f */
[----:B-1----:R-:W-:Y:S05]  /*a520*/  @!P1 NANOSLEEP.SYNCS 0x989680 ;  /* 0x009896800000995d */ /* 0x002fea0003900000 */
[----:B------:R-:W1:Y:S02]  /*a530*/  @!P1 SYNCS.PHASECHK.TRANS64 P1, [R10+URZ+0xb0], R5 ;  /* 0x0000b0050a0095a7 */ /* 0x000e64000802007f */
[----:B-1----:R-:W-:Y:S05]  /*a540*/  @!P1 BRA `(.L_x_300) ;  /* 0xfffffffc00f09947 */ /* 0x002fea000383ffff */
[----:B------:R-:W-:Y:S05]  /*a550*/  BRA `(.L_x_340) ;  /* 0xffffffe400b07947 */ /* 0x000fea000383ffff */
.L_x_309:
[----:B------:R-:W-:Y:S01]  /*a560*/  BSSY B0, `(.L_x_341) ;  /* 0x0000006000007945 */ /* 0x000fe20003800000 */
[----:B------:R-:W-:-:S07]  /*a570*/  IMAD.MOV.U32 R15, RZ, RZ, -0x1 ;  /* 0xffffffffff0f7424 */ /* 0x000fce00078e00ff */
[----:B-----5:R-:W-:Y:S05]  /*a580*/  WARPSYNC.COLLECTIVE R15, `(.L_x_342) ;  /* 0x000000000f0c7348 */ /* 0x020fea0003c00000 */
[----:B------:R-:W-:Y:S02]  /*a590*/  ELECT P6, UR62, PT ;  /* 0x00000000003e782f */ /* 0x000fe400038c0000 */
[----:B------:R-:W-:Y:S01]  /*a5a0*/  MOV R14, UR62 ;  /* 0x0000003e000e7c02 */ /* 0x000fe20008000f00 */
[----:B-----5:R-:W-:Y:S10]  /*a5b0*/  ENDCOLLECTIVE ;  /* 0x000000000000791b */ /* 0x020ff40003800000 */
.L_x_342:
[----:B------:R-:W-:Y:S05]  /*a5c0*/  BSYNC B0 ;  /* 0x0000000000007941 */ /* 0x000fea0003800000 */
.L_x_341:
[----:B------:R-:W-:Y:S05]  /*a5d0*/  BRA `(.L_x_343) ;  /* 0xfffffff0001c7947 */ /* 0x000fea000383ffff */
.L_x_313:
[----:B0-----:R0:W1:Y:S02]  /*a5e0*/  SYNCS.PHASECHK.TRANS64.TRYWAIT P0, [R9+URZ], R4 ;  /* 0x00000004090075a7 */ /* 0x001064000800017f */
[----:B-1----:R-:W-:Y:S05]  /*a5f0*/  @!P0 NANOSLEEP.SYNCS 0x989680 ;  /* 0x009896800000895d */ /* 0x002fea0003900000 */
[----:B------:R-:W1:Y:S02]  /*a600*/  @!P0 SYNCS.PHASECHK.TRANS64 P0, [R9+URZ], R4 ;  /* 0x00000004090085a7 */ /* 0x000e64000800007f */
[----:B-1----:R-:W-:Y:S05]  /*a610*/  @!P0 BRA `(.L_x_313) ;  /* 0xfffffffc00f08947 */ /* 0x002fea000383ffff */
[----:B------:R-:W-:Y:S05]  /*a620*/  BRA `(.L_x_344) ;  /* 0xfffffff0005c7947 */ /* 0x000fea000383ffff */
.L_x_314:
[----:B0-----:R0:W1:Y:S02]  /*a630*/  SYNCS.PHASECHK.TRANS64.TRYWAIT P0, [R8+URZ], R5 ;  /* 0x00000005080075a7 */ /* 0x001064000800017f */
[----:B-1----:R-:W-:Y:S05]  /*a640*/  @!P0 NANOSLEEP.SYNCS 0x989680 ;  /* 0x009896800000895d */ /* 0x002fea0003900000 */
[----:B------:R-:W1:Y:S02]  /*a650*/  @!P0 SYNCS.PHASECHK.TRANS64 P0, [R8+URZ], R5 ;  /* 0x00000005080085a7 */ /* 0x000e64000800007f */
[----:B-1----:R-:W-:Y:S05]  /*a660*/  @!P0 BRA `(.L_x_314) ;  /* 0xfffffffc00f08947 */ /* 0x002fea000383ffff */
[----:B------:R-:W-:Y:S05]  /*a670*/  BRA `(.L_x_345) ;  /* 0xfffffff0006c7947 */ /* 0x000fea000383ffff */
.L_x_315:
[----:B0-----:R0:W1:Y:S02]  /*a680*/  SYNCS.PHASECHK.TRANS64.TRYWAIT P0, [R9+URZ], R4 ;  /* 0x00000004090075a7 */ /* 0x001064000800017f */
[----:B-1----:R-:W-:Y:S05]  /*a690*/  @!P0 NANOSLEEP.SYNCS 0x989680 ;  /* 0x009896800000895d */ /* 0x002fea0003900000 */
[----:B------:R-:W1:Y:S02]  /*a6a0*/  @!P0 SYNCS.PHASECHK.TRANS64 P0, [R9+URZ], R4 ;  /* 0x00000004090085a7 */ /* 0x000e64000800007f */
[----:B-1----:R-:W-:Y:S05]  /*a6b0*/  @!P0 BRA `(.L_x_315) ;  /* 0xfffffffc00f08947 */ /* 0x002fea000383ffff */
[----:B------:R-:W-:Y:S05]  /*a6c0*/  BRA `(.L_x_346) ;  /* 0xfffffff0007c7947 */ /* 0x000fea000383ffff */
.L_x_316:
[----:B0-----:R0:W1:Y:S02]  /*a6d0*/  SYNCS.PHASECHK.TRANS64.TRYWAIT P0, [R8+URZ], R5 ;  /* 0x00000005080075a7 */ /* 0x001064000800017f */
[----:B-1----:R-:W-:Y:S05]  /*a6e0*/  @!P0 NANOSLEEP.SYNCS 0x989680 ;  /* 0x009896800000895d */ /* 0x002fea0003900000 */
[----:B------:R-:W1:Y:S02]  /*a6f0*/  @!P0 SYNCS.PHASECHK.TRANS64 P0, [R8+URZ], R5 ;  /* 0x00000005080085a7 */ /* 0x000e64000800007f */
[----:B-1----:R-:W-:Y:S05]  /*a700*/  @!P0 BRA `(.L_x_316) ;  /* 0xfffffffc00f08947 */ /* 0x002fea000383ffff */
[----:B------:R-:W-:Y:S05]  /*a710*/  BRA `(.L_x_347) ;  /* 0xfffffff0008c7947 */ /* 0x000fea000383ffff */
.L_x_317:
[----:B0-----:R0:W1:Y:S02]  /*a720*/  SYNCS.PHASECHK.TRANS64.TRYWAIT P0, [R9+URZ], R4 ;  /* 0x00000004090075a7 */ /* 0x001064000800017f */
[----:B-1----:R-:W-:Y:S05]  /*a730*/  @!P0 NANOSLEEP.SYNCS 0x989680 ;  /* 0x009896800000895d */ /* 0x002fea0003900000 */
[----:B------:R-:W1:Y:S02]  /*a740*/  @!P0 SYNCS.PHASECHK.TRANS64 P0, [R9+URZ], R4 ;  /* 0x00000004090085a7 */ /* 0x000e64000800007f */
[----:B-1----:R-:W-:Y:S05]  /*a750*/  @!P0 BRA `(.L_x_317) ;  /* 0xfffffffc00f08947 */ /* 0x002fea000383ffff */
[----:B------:R-:W-:Y:S05]  /*a760*/  BRA `(.L_x_348) ;  /* 0xfffffff0009c7947 */ /* 0x000fea000383ffff */
.L_x_318:
[----:B0-----:R0:W1:Y:S02]  /*a770*/  SYNCS.PHASECHK.TRANS64.TRYWAIT P0, [R8+URZ], R5 ;  /* 0x00000005080075a7 */ /* 0x001064000800017f */
[----:B-1----:R-:W-:Y:S05]  /*a780*/  @!P0 NANOSLEEP.SYNCS 0x989680 ;  /* 0x009896800000895d */ /* 0x002fea0003900000 */
[----:B------:R-:W1:Y:S02]  /*a790*/  @!P0 SYNCS.PHASECHK.TRANS64 P0, [R8+URZ], R5 ;  /* 0x00000005080085a7 */ /* 0x000e64000800007f */
[----:B-1----:R-:W-:Y:S05]  /*a7a0*/  @!P0 BRA `(.L_x_318) ;  /* 0xfffffffc00f08947 */ /* 0x002fea000383ffff */
[----:B------:R-:W-:Y:S05]  /*a7b0*/  BRA `(.L_x_349) ;  /* 0xfffffff000ac7947 */ /* 0x000fea000383ffff */
.L_x_319:
[----:B0-----:R0:W1:Y:S02]  /*a7c0*/  SYNCS.PHASECHK.TRANS64.TRYWAIT P0, [R9+URZ], R4 ;  /* 0x00000004090075a7 */ /* 0x001064000800017f */
[----:B-1----:R-:W-:Y:S05]  /*a7d0*/  @!P0 NANOSLEEP.SYNCS 0x989680 ;  /* 0x009896800000895d */ /* 0x002fea0003900000 */
[----:B------:R-:W1:Y:S02]  /*a7e0*/  @!P0 SYNCS.PHASECHK.TRANS64 P0, [R9+URZ], R4 ;  /* 0x00000004090085a7 */ /* 0x000e64000800007f */
[----:B-1----:R-:W-:Y:S05]  /*a7f0*/  @!P0 BRA `(.L_x_319) ;  /* 0xfffffffc00f08947 */ /* 0x002fea000383ffff */
[----:B------:R-:W-:Y:S05]  /*a800*/  BRA `(.L_x_350) ;  /* 0xfffffff000bc7947 */ /* 0x000fea000383ffff */
.L_x_320:
[----:B0-----:R0:W1:Y:S02]  /*a810*/  SYNCS.PHASECHK.TRANS64.TRYWAIT P0, [R8+URZ], R5 ;  /* 0x00000005080075a7 */ /* 0x001064000800017f */
[----:B-1----:R-:W-:Y:S05]  /*a820*/  @!P0 NANOSLEEP.SYNCS 0x989680 ;  /* 0x009896800000895d */ /* 0x002fea0003900000 */
[----:B------:R-:W1:Y:S02]  /*a830*/  @!P0 SYNCS.PHASECHK.TRANS64 P0, [R8+URZ], R5 ;  /* 0x00000005080085a7 */ /* 0x000e64000800007f */
[----:B-1----:R-:W-:Y:S05]  /*a840*/  @!P0 BRA `(.L_x_320) ;  /* 0xfffffffc00f08947 */ /* 0x002fea000383ffff */
[----:B------:R-:W-:Y:S05]  /*a850*/  BRA `(.L_x_351) ;  /* 0xfffffff000cc7947 */ /* 0x000fea000383ffff */
.L_x_321:
[----:B0-----:R0:W1:Y:S02]  /*a860*/  SYNCS.PHASECHK.TRANS64.TRYWAIT P0, [R9+URZ], R4 ;  /* 0x00000004090075a7 */ /* 0x001064000800017f */
[----:B-1----:R-:W-:Y:S05]  /*a870*/  @!P0 NANOSLEEP.SYNCS 0x989680 ;  /* 0x009896800000895d */ /* 0x002fea0003900000 */
[----:B------:R-:W1:Y:S02]  /*a880*/  @!P0 SYNCS.PHASECHK.TRANS64 P0, [R9+URZ], R4 ;  /* 0x00000004090085a7 */ /* 0x000e64000800007f */
[----:B-1----:R-:W-:Y:S05]  /*a890*/  @!P0 BRA `(.L_x_321) ;  /* 0xfffffffc00f08947 */ /* 0x002fea000383ffff */
[----:B------:R-:W-:Y:S05]  /*a8a0*/  BRA `(.L_x_352) ;  /* 0xfffffff000dc7947 */ /* 0x000fea000383ffff */
.L_x_322:
[----:B0-----:R0:W1:Y:S02]  /*a8b0*/  SYNCS.PHASECHK.TRANS64.TRYWAIT P0, [R8+URZ], R5 ;  /* 0x00000005080075a7 */ /* 0x001064000800017f */
[----:B-1----:R-:W-:Y:S05]  /*a8c0*/  @!P0 NANOSLEEP.SYNCS 0x989680 ;  /* 0x009896800000895d */ /* 0x002fea0003900000 */
[----:B------:R-:W1:Y:S02]  /*a8d0*/  @!P0 SYNCS.PHASECHK.TRANS64 P0, [R8+URZ], R5 ;  /* 0x00000005080085a7 */ /* 0x000e64000800007f */
[----:B-1----:R-:W-:Y:S05]  /*a8e0*/  @!P0 BRA `(.L_x_322) ;  /* 0xfffffffc00f08947 */ /* 0x002fea000383ffff */
[----:B------:R-:W-:Y:S05]  /*a8f0*/  BRA `(.L_x_353) ;  /* 0xfffffff000ec7947 */ /* 0x000fea000383ffff */
.L_x_323:
[----:B0-----:R0:W1:Y:S02]  /*a900*/  SYNCS.PHASECHK.TRANS64.TRYWAIT P0, [R9+URZ], R4 ;  /* 0x00000004090075a7 */ /* 0x001064000800017f */
[----:B-1----:R-:W-:Y:S05]  /*a910*/  @!P0 NANOSLEEP.SYNCS 0x989680 ;  /* 0x009896800000895d */ /* 0x002fea0003900000 */
[----:B------:R-:W1:Y:S02]  /*a920*/  @!P0 SYNCS.PHASECHK.TRANS64 P0, [R9+URZ], R4 ;  /* 0x00000004090085a7 */ /* 0x000e64000800007f */
[----:B-1----:R-:W-:Y:S05]  /*a930*/  @!P0 BRA `(.L_x_323) ;  /* 0xfffffffc00f08947 */ /* 0x002fea000383ffff */
[----:B------:R-:W-:Y:S05]  /*a940*/  BRA `(.L_x_354) ;  /* 0xfffffff000fc7947 */ /* 0x000fea000383ffff */
.L_x_324:
[----:B0-----:R0:W1:Y:S02]  /*a950*/  SYNCS.PHASECHK.TRANS64.TRYWAIT P0, [R8+URZ], R5 ;  /* 0x00000005080075a7 */ /* 0x001064000800017f */
[----:B-1----:R-:W-:Y:S05]  /*a960*/  @!P0 NANOSLEEP.SYNCS 0x989680 ;  /* 0x009896800000895d */ /* 0x002fea0003900000 */
[----:B------:R-:W1:Y:S02]  /*a970*/  @!P0 SYNCS.PHASECHK.TRANS64 P0, [R8+URZ], R5 ;  /* 0x00000005080085a7 */ /* 0x000e64000800007f */
[----:B-1----:R-:W-:Y:S05]  /*a980*/  @!P0 BRA `(.L_x_324) ;  /* 0xfffffffc00f08947 */ /* 0x002fea000383ffff */
[----:B------:R-:W-:Y:S05]  /*a990*/  BRA `(.L_x_355) ;  /* 0xfffffff4000c7947 */ /* 0x000fea000383ffff */
.L_x_325:
[----:B0-----:R0:W1:Y:S02]  /*a9a0*/  SYNCS.PHASECHK.TRANS64.TRYWAIT P0, [R9+URZ], R4 ;  /* 0x00000004090075a7 */ /* 0x001064000800017f */
[----:B-1----:R-:W-:Y:S05]  /*a9b0*/  @!P0 NANOSLEEP.SYNCS 0x989680 ;  /* 0x009896800000895d */ /* 0x002fea0003900000 */
[----:B------:R-:W1:Y:S02]  /*a9c0*/  @!P0 SYNCS.PHASECHK.TRANS64 P0, [R9+URZ], R4 ;  /* 0x00000004090085a7 */ /* 0x000e64000800007f */
[----:B-1----:R-:W-:Y:S05]  /*a9d0*/  @!P0 BRA `(.L_x_325) ;  /* 0xfffffffc00f08947 */ /* 0x002fea000383ffff */
[----:B------:R-:W-:Y:S05]  /*a9e0*/  BRA `(.L_x_356) ;  /* 0xfffffff4001c7947 */ /* 0x000fea000383ffff */
.L_x_326:
[----:B0-----:R0:W1:Y:S02]  /*a9f0*/  SYNCS.PHASECHK.TRANS64.TRYWAIT P0, [R8+URZ], R5 ;  /* 0x00000005080075a7 */ /* 0x001064000800017f */
[----:B-1----:R-:W-:Y:S05]  /*aa00*/  @!P0 NANOSLEEP.SYNCS 0x989680 ;  /* 0x009896800000895d */ /* 0x002fea0003900000 */
[----:B------:R-:W1:Y:S02]  /*aa10*/  @!P0 SYNCS.PHASECHK.TRANS64 P0, [R8+URZ], R5 ;  /* 0x00000005080085a7 */ /* 0x000e64000800007f */
[----:B-1----:R-:W-:Y:S05]  /*aa20*/  @!P0 BRA `(.L_x_326) ;  /* 0xfffffffc00f08947 */ /* 0x002fea000383ffff */
[----:B------:R-:W-:Y:S05]  /*aa30*/  BRA `(.L_x_357) ;  /* 0xfffffff4002c7947 */ /* 0x000fea000383ffff */
.L_x_327:
[----:B0-----:R0:W1:Y:S02]  /*aa40*/  SYNCS.PHASECHK.TRANS64.TRYWAIT P0, [R9+URZ], R4 ;  /* 0x00000004090075a7 */ /* 0x001064000800017f */
[----:B-1----:R-:W-:Y:S05]  /*aa50*/  @!P0 NANOSLEEP.SYNCS 0x989680 ;  /* 0x009896800000895d */ /* 0x002fea0003900000 */
[----:B------:R-:W1:Y:S02]  /*aa60*/  @!P0 SYNCS.PHASECHK.TRANS64 P0, [R9+URZ], R4 ;  /* 0x00000004090085a7 */ /* 0x000e64000800007f */
[----:B-1----:R-:W-:Y:S05]  /*aa70*/  @!P0 BRA `(.L_x_327) ;  /* 0xfffffffc00f08947 */ /* 0x002fea000383ffff */
[----:B------:R-:W-:Y:S05]  /*aa80*/  BRA `(.L_x_358) ;  /* 0xfffffff4003c7947 */ /* 0x000fea000383ffff */
.L_x_328:
[----:B0-----:R0:W1:Y:S02]  /*aa90*/  SYNCS.PHASECHK.TRANS64.TRYWAIT P0, [R8+URZ], R5 ;  /* 0x00000005080075a7 */ /* 0x001064000800017f */
[----:B-1----:R-:W-:Y:S05]  /*aaa0*/  @!P0 NANOSLEEP.SYNCS 0x989680 ;  /* 0x009896800000895d */ /* 0x002fea0003900000 */
[----:B------:R-:W1:Y:S02]  /*aab0*/  @!P0 SYNCS.PHASECHK.TRANS64 P0, [R8+URZ], R5 ;  /* 0x00000005080085a7 */ /* 0x000e64000800007f */
[----:B-1----:R-:W-:Y:S05]  /*aac0*/  @!P0 BRA `(.L_x_328) ;  /* 0xfffffffc00f08947 */ /* 0x002fea000383ffff */
[----:B------:R-:W-:Y:S05]  /*aad0*/  BRA `(.L_x_359) ;  /* 0xfffffff4004c7947 */ /* 0x000fea000383ffff */
.L_x_329:
[----:B0-----:R0:W1:Y:S02]  /*aae0*/  SYNCS.PHASECHK.TRANS64.TRYWAIT P0, [R9+URZ], R4 ;  /* 0x00000004090075a7 */ /* 0x001064000800017f */
[----:B-1----:R-:W-:Y:S05]  /*aaf0*/  @!P0 NANOSLEEP.SYNCS 0x989680 ;  /* 0x009896800000895d */ /* 0x002fea0003900000 */
[----:B------:R-:W1:Y:S02]  /*ab00*/  @!P0 SYNCS.PHASECHK.TRANS64 P0, [R9+URZ], R4 ;  /* 0x00000004090085a7 */ /* 0x000e64000800007f */
[----:B-1----:R-:W-:Y:S05]  /*ab10*/  @!P0 BRA `(.L_x_329) ;  /* 0xfffffffc00f08947 */ /* 0x002fea000383ffff */
[----:B------:R-:W-:Y:S05]  /*ab20*/  BRA `(.L_x_360) ;  /* 0xfffffff4005c7947 */ /* 0x000fea000383ffff */
.L_x_330:
[----:B0-----:R0:W1:Y:S02]  /*ab30*/  SYNCS.PHASECHK.TRANS64.TRYWAIT P0, [R8+URZ], R5 ;  /* 0x00000005080075a7 */ /* 0x001064000800017f */
[----:B-1----:R-:W-:Y:S05]  /*ab40*/  @!P0 NANOSLEEP.SYNCS 0x989680 ;  /* 0x009896800000895d */ /* 0x002fea0003900000 */
[----:B------:R-:W1:Y:S02]  /*ab50*/  @!P0 SYNCS.PHASECHK.TRANS64 P0, [R8+URZ], R5 ;  /* 0x00000005080085a7 */ /* 0x000e64000800007f */
[----:B-1----:R-:W-:Y:S05]  /*ab60*/  @!P0 BRA `(.L_x_330) ;  /* 0xfffffffc00f08947 */ /* 0x002fea000383ffff */
[----:B------:R-:W-:Y:S05]  /*ab70*/  BRA `(.L_x_361) ;  /* 0xfffffff4006c7947 */ /* 0x000fea000383ffff */
.L_x_331:
[----:B0-----:R0:W1:Y:S02]  /*ab80*/  SYNCS.PHASECHK.TRANS64.TRYWAIT P0, [R9+URZ], R4 ;  /* 0x00000004090075a7 */ /* 0x001064000800017f */
[----:B-1----:R-:W-:Y:S05]  /*ab90*/  @!P0 NANOSLEEP.SYNCS 0x989680 ;  /* 0x009896800000895d */ /* 0x002fea0003900000 */
[----:B------:R-:W1:Y:S02]  /*aba0*/  @!P0 SYNCS.PHASECHK.TRANS64 P0, [R9+URZ], R4 ;  /* 0x00000004090085a7 */ /* 0x000e64000800007f */
[----:B-1----:R-:W-:Y:S05]  /*abb0*/  @!P0 BRA `(.L_x_331) ;  /* 0xfffffffc00f08947 */ /* 0x002fea000383ffff */
[----:B------:R-:W-:Y:S05]  /*abc0*/  BRA `(.L_x_362) ;  /* 0xfffffff4007c7947 */ /* 0x000fea000383ffff */
.L_x_332:
[----:B0-----:R0:W1:Y:S02]  /*abd0*/  SYNCS.PHASECHK.TRANS64.TRYWAIT P0, [R8+URZ], R5 ;  /* 0x00000005080075a7 */ /* 0x001064000800017f */
[----:B-1----:R-:W-:Y:S05]  /*abe0*/  @!P0 NANOSLEEP.SYNCS 0x989680 ;  /* 0x009896800000895d */ /* 0x002fea0003900000 */
[----:B------:R-:W1:Y:S02]  /*abf0*/  @!P0 SYNCS.PHASECHK.TRANS64 P0, [R8+URZ], R5 ;  /* 0x00000005080085a7 */ /* 0x000e64000800007f */
[----:B-1----:R-:W-:Y:S05]  /*ac00*/  @!P0 BRA `(.L_x_332) ;  /* 0xfffffffc00f08947 */ /* 0x002fea000383ffff */
[----:B------:R-:W-:Y:S05]  /*ac10*/  BRA `(.L_x_363) ;  /* 0xfffffff4008c7947 */ /* 0x000fea000383ffff */
.L_x_333:
[----:B-1----:R1:W2:Y:S02]  /*ac20*/  SYNCS.PHASECHK.TRANS64.TRYWAIT P0, [R11+URZ], R6 ;  /* 0x000000060b0075a7 */ /* 0x0022a4000800017f */
[----:B--2---:R-:W-:Y:S05]  /*ac30*/  @!P0 NANOSLEEP.SYNCS 0x989680 ;  /* 0x009896800000895d */ /* 0x004fea0003900000 */
[----:B------:R-:W2:Y:S02]  /*ac40*/  @!P0 SYNCS.PHASECHK.TRANS64 P0, [R11+URZ], R6 ;  /* 0x000000060b0085a7 */ /* 0x000ea4000800007f */
[----:B--2---:R-:W-:Y:S05]  /*ac50*/  @!P0 BRA `(.L_x_333) ;  /* 0xfffffffc00f08947 */ /* 0x004fea000383ffff */
[----:B------:R-:W-:Y:S05]  /*ac60*/  BRA `(.L_x_364) ;  /* 0xfffffff400947947 */ /* 0x000fea000383ffff */
.L_x_365:
[----:B------:R-:W-:-:S00]  /*ac70*/  BRA `(.L_x_365) ;  /* 0xfffffffc00fc7947 */ /* 0x000fc0000383ffff */
[----:B------:R-:W-:-:S00]  /*ac80*/  NOP ;  /* 0x0000000000007918 */ /* 0x000fc00000000000 */
[----:B------:R-:W-:-:S00]  /*ac90*/  NOP ;  /* 0x0000000000007918 */ /* 0x000fc00000000000 */
[----:B------:R-:W-:-:S00]  /*aca0*/  NOP ;  /* 0x0000000000007918 */ /* 0x000fc00000000000 */
[----:B------:R-:W-:-:S00]  /*acb0*/  NOP ;  /* 0x0000000000007918 */ /* 0x000fc00000000000 */
[----:B------:R-:W-:-:S00]  /*acc0*/  NOP ;  /* 0x0000000000007918 */ /* 0x000fc00000000000 */
[----:B------:R-:W-:-:S00]  /*acd0*/  NOP ;  /* 0x0000000000007918 */ /* 0x000fc00000000000 */
[----:B------:R-:W-:-:S00]  /*ace0*/  NOP ;  /* 0x0000000000007918 */ /* 0x000fc00000000000 */
[----:B------:R-:W-:-:S00]  /*acf0*/  NOP ;  /* 0x0000000000007918 */ /* 0x000fc00000000000 */
.L_x_366:


//--------------------- .nv.global.init           --------------------------
	.section	.nv.global.init,"aw",@progbits
.nv.global.init:
	.type		$str$22,@object
	.size		$str$22,($str$23 - $str$22)
$str$22:
        /*0000*/ 	.byte	0x6b, 0x5f, 0x74, 0x69, 0x6c, 0x65, 0x5f, 0x63, 0x6f, 0x75, 0x6e, 0x74, 0x20, 0x3e, 0x3d, 0x20
        /*0010*/ 	.byte	0x31, 0x00
	.type		$str$23,@object
	.size		$str$23,(__unnamed_1 - $str$23)
$str$23:
        /*0012*/ 	.byte	0x2f, 0x74, 0x6d, 0x70, 0x2f, 0x63, 0x75, 0x74, 0x6c, 0x61, 0x73, 0x73, 0x5f, 0x73, 0x77, 0x65
        /*0022*/ 	.byte	0x65, 0x70, 0x5f, 0x73, 0x72, 0x63, 0x2f, 0x69, 0x6e, 0x63, 0x6c, 0x75, 0x64, 0x65, 0x2f, 0x63
        /*0032*/ 	.byte	0x75, 0x74, 0x6c, 0x61, 0x73, 0x73, 0x2f, 0x67, 0x65, 0x6d, 0x6d, 0x2f, 0x63, 0x6f, 0x6c, 0x6c
        /*0042*/ 	.byte	0x65, 0x63, 0x74, 0x69, 0x76, 0x65, 0x2f, 0x73, 0x6d, 0x39, 0x30, 0x5f, 0x6d, 0x6d, 0x61, 0x5f
        /*0052*/ 	.byte	0x74, 0x6d, 0x61, 0x5f, 0x67, 0x6d, 0x6d, 0x61, 0x5f, 0x73, 0x73, 0x5f, 0x77, 0x61, 0x72, 0x70
        /*0062*/ 	.byte	0x73, 0x70, 0x65, 0x63, 0x69, 0x61, 0x6c, 0x69, 0x7a, 0x65, 0x64, 0x2e, 0x68, 0x70, 0x70, 0x00
	.type		__unnamed_1,@object
	.size		__unnamed_1,(.L_0 - __unnamed_1)
__unnamed_1:
        /*0072*/ 	.byte	0x76, 0x6f, 0x69, 0x64, 0x20, 0x63, 0x75, 0x74, 0x6c, 0x61, 0x73, 0x73, 0x3a, 0x3a, 0x67, 0x65
        /* <DEDUP_REMOVED lines=171> */
        /*0b32*/ 	.byte	0x65, 0x3a, 0x3a, 0x69, 0x64, 0x65, 0x6e, 0x74, 0x69, 0x74, 0x79, 0x5d, 0x00
.L_0:


//--------------------- .nv.shared._ZN7cutlass13device_kernelINS_4gemm6kernel13GemmUniversalIN4cute5tupleIJiiiiEEENS1_10collective13CollectiveMmaINS1_34MainloopSm90TmaGmmaWarpSpecializedILi22ENS5_IJNS4_1CILi1EEESB_SB_EEENS1_32KernelTmaWarpSpecializedPingpongEEENS5_IJNSA_ILi64EEENSA_ILi256EEENSA_ILi32EEEEEEaNS5_IJlSB_lEEEaSJ_NS4_8TiledMMAINS4_8MMA_AtomIJNS4_4SM904GMMA27MMA_64x256x32_S32S8S8_SS_TNEEEENS4_6LayoutISC_NS5_IJNSA_ILi0EEESR_SR_EEEEENS5_IJNS4_10UnderscoreESU_SU_EEEEENS4_13SM90_TMA_LOADENS4_14ComposedLayoutINS4_7SwizzleILi1ELi4ELi3EEENS4_18smem_ptr_flag_bitsILi8EEENSQ_INS5_IJNSA_ILi8EEESH_EEENS5_IJSH_SB_EEEEEEEvNS4_8identityESX_S17_vS18_EENS_8epilogue10collective6detail29Sm90TmaWarpSpecializedAdapterINS1B_15DefaultEpilogueIaSJ_SJ_NS1A_6thread17LinearCombinationIaLi1EiiLNS1F_9ScaleType4KindE0ELNS_15FloatRoundStyleE2EaEENS1_15EpilogueDefaultEEEEEvvEEEEvNT_6ParamsE --------------------------
	.section	.nv.shared._ZN7cutlass13device_kernelINS_4gemm6kernel13GemmUniversalIN4cute5tupleIJiiiiEEENS1_10collective13CollectiveMmaINS1_34MainloopSm90TmaGmmaWarpSpecializedILi22ENS5_IJNS4_1CILi1EEESB_SB_EEENS1_32KernelTmaWarpSpecializedPingpongEEENS5_IJNSA_ILi64EEENSA_ILi256EEENSA_ILi32EEEEEEaNS5_IJlSB_lEEEaSJ_NS4_8TiledMMAINS4_8MMA_AtomIJNS4_4SM904GMMA27MMA_64x256x32_S32S8S8_SS_TNEEEENS4_6LayoutISC_NS5_IJNSA_ILi0EEESR_SR_EEEEENS5_IJNS4_10UnderscoreESU_SU_EEEEENS4_13SM90_TMA_LOADENS4_14ComposedLayoutINS4_7SwizzleILi1ELi4ELi3EEENS4_18smem_ptr_flag_bitsILi8EEENSQ_INS5_IJNSA_ILi8EEESH_EEENS5_IJSH_SB_EEEEEEEvNS4_8identityESX_S17_vS18_EENS_8epilogue10collective6detail29Sm90TmaWarpSpecializedAdapterINS1B_15DefaultEpilogueIaSJ_SJ_NS1A_6thread17LinearCombinationIaLi1EiiLNS1F_9ScaleType4KindE0ELNS_15FloatRoundStyleE2EaEENS1_15EpilogueDefaultEEEEEvvEEEEvNT_6ParamsE,"aw",@nobits
	.sectionflags	@""
	.align	16
	.zero		1024


//--------------------- .nv.shared.reserved.0     --------------------------
	.section	.nv.shared.reserved.0,"aw",@nobits
	.weak		__nv_reservedSMEM_offset_0_alias
	.size		__nv_reservedSMEM_offset_0_alias, 0, 0
	.other		__nv_reservedSMEM_offset_0_alias,@"STO_CUDA_RESERVED_SHARED STV_DEFAULT"
__nv_reservedSMEM_offset_0_alias:
	.zero		0


//--------------------- .nv.global                --------------------------
	.section	.nv.global,"aw",@nobits
.nv.global:
	.type		_ZN39_INTERNAL_2dde3a4a_4_k_cu_5d7426c5_79604cute1_E,@object
	.size		_ZN39_INTERNAL_2dde3a4a_4_k_cu_5d7426c5_79604cute1_E,(_ZN39_INTERNAL_2dde3a4a_4_k_cu_5d7426c5_79604cuda3std3__45__cpo6cbeginE - _ZN39_INTERNAL_2dde3a4a_4_k_cu_5d7426c5_79604cute1_E)
_ZN39_INTERNAL_2dde3a4a_4_k_cu_5d7426c5_79604cute1_E:
	.zero		1
	.type		_ZN39_INTERNAL_2dde3a4a_4_k_cu_5d7426c5_79604cuda3std3__45__cpo6cbeginE,@object
	.size		_ZN39_INTERNAL_2dde3a4a_4_k_cu_5d7426c5_79604cuda3std3__45__cpo6cbeginE,(_ZN39_INTERNAL_2dde3a4a_4_k_cu_5d7426c5_79604cuda3std3__48in_placeE - _ZN39_INTERNAL_2dde3a4a_4_k_cu_5d7426c5_79604cuda3std3__45__cpo6cbeginE)
_ZN39_INTERNAL_2dde3a4a_4_k_cu_5d7426c5_79604cuda3std3__45__cpo6cbeginE:
	.zero		1
	.type		_ZN39_INTERNAL_2dde3a4a_4_k_cu_5d7426c5_79604cuda3std3__48in_placeE,@object
	.size		_ZN39_INTERNAL_2dde3a4a_4_k_cu_5d7426c5_79604cuda3std3__48in_placeE,(_ZN39_INTERNAL_2dde3a4a_4_k_cu_5d7426c5_79604cuda3std6ranges3__45__cpo9iter_moveE - _ZN39_INTERNAL_2dde3a4a_4_k_cu_5d7426c5_79604cuda3std3__48in_placeE)
_ZN39_INTERNAL_2dde3a4a_4_k_cu_5d7426c5_79604cuda3std3__48in_placeE:
	.zero		1
	.type		_ZN39_INTERNAL_2dde3a4a_4_k_cu_5d7426c5_79604cuda3std6ranges3__45__cpo9iter_moveE,@object
	.size		_ZN39_INTERNAL_2dde3a4a_4_k_cu_5d7426c5_79604cuda3std6ranges3__45__cpo9iter_moveE,(_ZN39_INTERNAL_2dde3a4a_4_k_cu_5d7426c5_79604cuda3std3__45__cpo5beginE - _ZN39_INTERNAL_2dde3a4a_4_k_cu_5d7426c5_79604cuda3std6ranges3__45__cpo9iter_moveE)
_ZN39_INTERNAL_2dde3a4a_4_k_cu_5d7426c5_79604cuda3std6ranges3__45__cpo9iter_moveE:
	.zero		1
	.type		_ZN39_INTERNAL_2dde3a4a_4_k_cu_5d7426c5_79604cuda3std3__45__cpo5beginE,@object
	.size		_ZN39_INTERNAL_2dde3a4a_4_k_cu_5d7426c5_79604cuda3std3__45__cpo5beginE,(_ZN39_INTERNAL_2dde3a4a_4_k_cu_5d7426c5_79604cuda3std3__441_GLOBAL__N__2dde3a4a_4_k_cu_5d7426c5_79606ignoreE - _ZN39_INTERNAL_2dde3a4a_4_k_cu_5d7426c5_79604cuda3std3__45__cpo5beginE)
_ZN39_INTERNAL_2dde3a4a_4_k_cu_5d7426c5_79604cuda3std3__45__cpo5beginE:
	.zero		1
	.type		_ZN39_INTERNAL_2dde3a4a_4_k_cu_5d7426c5_79604cuda3std3__441_GLOBAL__N__2dde3a4a_4_k_cu_5d7426c5_79606ignoreE,@object
	.size		_ZN39_INTERNAL_2dde3a4a_4_k_cu_5d7426c5_79604cuda3std3__441_GLOBAL__N__2dde3a4a_4_k_cu_5d7426c5_79606ignoreE,(_ZN39_INTERNAL_2dde3a4a_4_k_cu_5d7426c5_79604cute7productE - _ZN39_INTERNAL_2dde3a4a_4_k_cu_5d7426c5_79604cuda3std3__441_GLOBAL__N__2dde3a4a_4_k_cu_5d7426c5_79606ignoreE)
_ZN39_INTERNAL_2dde3a4a_4_k_cu_5d7426c5_79604cuda3std3__441_GLOBAL__N__2dde3a4a_4_k_cu_5d7426c5_79606ignoreE:
	.zero		1
	.type		_ZN39_INTERNAL_2dde3a4a_4_k_cu_5d7426c5_79604cute7productE,@object
	.size		_ZN39_INTERNAL_2dde3a4a_4_k_cu_5d7426c5_79604cute7productE,(_ZN39_INTERNAL_2dde3a4a_4_k_cu_5d7426c5_79604cuda3std3__45__cpo3endE - _ZN39_INTERNAL_2dde3a4a_4_k_cu_5d7426c5_79604cute7productE)
_ZN39_INTERNAL_2dde3a4a_4_k_cu_5d7426c5_79604cute7productE:
	.zero		1
	.type		_ZN39_INTERNAL_2dde3a4a_4_k_cu_5d7426c5_79604cuda3std3__45__cpo3endE,@object
	.size		_ZN39_INTERNAL_2dde3a4a_4_k_cu_5d7426c5_79604cuda3std3__45__cpo3endE,(_ZN39_INTERNAL_2dde3a4a_4_k_cu_5d7426c5_79604cuda3std3__419piecewise_constructE - _ZN39_INTERNAL_2dde3a4a_4_k_cu_5d7426c5_79604cuda3std3__45__cpo3endE)
_ZN39_INTERNAL_2dde3a4a_4_k_cu_5d7426c5_79604cuda3std3__45__cpo3endE:
	.zero		1
	.type		_ZN39_INTERNAL_2dde3a4a_4_k_cu_5d7426c5_79604cuda3std3__419piecewise_constructE,@object
	.size		_ZN39_INTERNAL_2dde3a4a_4_k_cu_5d7426c5_79604cuda3std3__419piecewise_constructE,(_ZN39_INTERNAL_2dde3a4a_4_k_cu_5d7426c5_79604cuda3std3__45__cpo4cendE - _ZN39_INTERNAL_2dde3a4a_4_k_cu_5d7426c5_79604cuda3std3__419piecewise_constructE)
_ZN39_INTERNAL_2dde3a4a_4_k_cu_5d7426c5_79604cuda3std3__419piecewise_constructE:
	.zero		1
	.type		_ZN39_INTERNAL_2dde3a4a_4_k_cu_5d7426c5_79604cuda3std3__45__cpo4cendE,@object
	.size		_ZN39_INTERNAL_2dde3a4a_4_k_cu_5d7426c5_79604cuda3std3__45__cpo4cendE,(_ZN39_INTERNAL_2dde3a4a_4_k_cu_5d7426c5_79604cuda3std6ranges3__45__cpo4swapE - _ZN39_INTERNAL_2dde3a4a_4_k_cu_5d7426c5_79604cuda3std3__45__cpo4cendE)
_ZN39_INTERNAL_2dde3a4a_4_k_cu_5d7426c5_79604cuda3std3__45__cpo4cendE:
	.zero		1
	.type		_ZN39_INTERNAL_2dde3a4a_4_k_cu_5d7426c5_79604cuda3std6ranges3__45__cpo4swapE,@object
	.size		_ZN39_INTERNAL_2dde3a4a_4_k_cu_5d7426c5_79604cuda3std6ranges3__45__cpo4swapE,(.L_8 - _ZN39_INTERNAL_2dde3a4a_4_k_cu_5d7426c5_79604cuda3std6ranges3__45__cpo4swapE)
_ZN39_INTERNAL_2dde3a4a_4_k_cu_5d7426c5_79604cuda3std6ranges3__45__cpo4swapE:
	.zero		1
.L_8:


//--------------------- .nv.constant0._ZN7cutlass13device_kernelINS_4gemm6kernel13GemmUniversalIN4cute5tupleIJiiiiEEENS1_10collective13CollectiveMmaINS1_34MainloopSm90TmaGmmaWarpSpecializedILi22ENS5_IJNS4_1CILi1EEESB_SB_EEENS1_32KernelTmaWarpSpecializedPingpongEEENS5_IJNSA_ILi64EEENSA_ILi256EEENSA_ILi32EEEEEEaNS5_IJlSB_lEEEaSJ_NS4_8TiledMMAINS4_8MMA_AtomIJNS4_4SM904GMMA27MMA_64x256x32_S32S8S8_SS_TNEEEENS4_6LayoutISC_NS5_IJNSA_ILi0EEESR_SR_EEEEENS5_IJNS4_10UnderscoreESU_SU_EEEEENS4_13SM90_TMA_LOADENS4_14ComposedLayoutINS4_7SwizzleILi1ELi4ELi3EEENS4_18smem_ptr_flag_bitsILi8EEENSQ_INS5_IJNSA_ILi8EEESH_EEENS5_IJSH_SB_EEEEEEEvNS4_8identityESX_S17_vS18_EENS_8epilogue10collective6detail29Sm90TmaWarpSpecializedAdapterINS1B_15DefaultEpilogueIaSJ_SJ_NS1A_6thread17LinearCombinationIaLi1EiiLNS1F_9ScaleType4KindE0ELNS_15FloatRoundStyleE2EaEENS1_15EpilogueDefaultEEEEEvvEEEEvNT_6ParamsE --------------------------
	.section	.nv.constant0._ZN7cutlass13device_kernelINS_4gemm6kernel13GemmUniversalIN4cute5tupleIJiiiiEEENS1_10collective13CollectiveMmaINS1_34MainloopSm90TmaGmmaWarpSpecializedILi22ENS5_IJNS4_1CILi1EEESB_SB_EEENS1_32KernelTmaWarpSpecializedPingpongEEENS5_IJNSA_ILi64EEENSA_ILi256EEENSA_ILi32EEEEEEaNS5_IJlSB_lEEEaSJ_NS4_8TiledMMAINS4_8MMA_AtomIJNS4_4SM904GMMA27MMA_64x256x32_S32S8S8_SS_TNEEEENS4_6LayoutISC_NS5_IJNSA_ILi0EEESR_SR_EEEEENS5_IJNS4_10UnderscoreESU_SU_EEEEENS4_13SM90_TMA_LOADENS4_14ComposedLayoutINS4_7SwizzleILi1ELi4ELi3EEENS4_18smem_ptr_flag_bitsILi8EEENSQ_INS5_IJNSA_ILi8EEESH_EEENS5_IJSH_SB_EEEEEEEvNS4_8identityESX_S17_vS18_EENS_8epilogue10collective6detail29Sm90TmaWarpSpecializedAdapterINS1B_15DefaultEpilogueIaSJ_SJ_NS1A_6thread17LinearCombinationIaLi1EiiLNS1F_9ScaleType4KindE0ELNS_15FloatRoundStyleE2EaEENS1_15EpilogueDefaultEEEEEvvEEEEvNT_6ParamsE,"a",@progbits
	.sectionflags	@""
	.align	4
.nv.constant0._ZN7cutlass13device_kernelINS_4gemm6kernel13GemmUniversalIN4cute5tupleIJiiiiEEENS1_10collective13CollectiveMmaINS1_34MainloopSm90TmaGmmaWarpSpecializedILi22ENS5_IJNS4_1CILi1EEESB_SB_EEENS1_32KernelTmaWarpSpecializedPingpongEEENS5_IJNSA_ILi64EEENSA_ILi256EEENSA_ILi32EEEEEEaNS5_IJlSB_lEEEaSJ_NS4_8TiledMMAINS4_8MMA_AtomIJNS4_4SM904GMMA27MMA_64x256x32_S32S8S8_SS_TNEEEENS4_6LayoutISC_NS5_IJNSA_ILi0EEESR_SR_EEEEENS5_IJNS4_10UnderscoreESU_SU_EEEEENS4_13SM90_TMA_LOADENS4_14ComposedLayoutINS4_7SwizzleILi1ELi4ELi3EEENS4_18smem_ptr_flag_bitsILi8EEENSQ_INS5_IJNSA_ILi8EEESH_EEENS5_IJSH_SB_EEEEEEEvNS4_8identityESX_S17_vS18_EENS_8epilogue10collective6detail29Sm90TmaWarpSpecializedAdapterINS1B_15DefaultEpilogueIaSJ_SJ_NS1A_6thread17LinearCombinationIaLi1EiiLNS1F_9ScaleType4KindE0ELNS_15FloatRoundStyleE2EaEENS1_15EpilogueDefaultEEEEEvvEEEEvNT_6ParamsE:
	.zero		1664


//--------------------- SYMBOLS --------------------------

	.type		.nv.reservedSmem.offset0,@object
	.size		.nv.reservedSmem.offset0,0x4
	.type		__assertfail,@function
